def gluon_mma(
    a_ptr,
    b_ptr,
    c_ptr,
    M: gl.constexpr,
    N: gl.constexpr,
    K: gl.constexpr,
    BLK_A: gl.constexpr,
    BLK_B: gl.constexpr,
    SHARED_A: gl.constexpr,
    SHARED_B: gl.constexpr,
    ACC_LAYOUT: gl.constexpr,
    TMEM_LAYOUT: gl.constexpr,
    USE_TCGEN05: gl.constexpr,
    IS_ASYNC: gl.constexpr,
):
    offs_m = gl.arange(0, M, layout=gl.SliceLayout(1, BLK_A))
    offs_ka = gl.arange(0, K, layout=gl.SliceLayout(0, BLK_A))
    offs_kb = gl.arange(0, K, layout=gl.SliceLayout(1, BLK_B))
    offs_n = gl.arange(0, N, layout=gl.SliceLayout(0, BLK_B))
    a = gl.load(a_ptr + offs_m[:, None] * K + offs_ka[None, :])
    b = gl.load(b_ptr + offs_kb[:, None] * N + offs_n[None, :])
    a_smem = gl.allocate_shared_memory(a.dtype, [M, K], SHARED_A, a)
    b_smem = gl.allocate_shared_memory(b.dtype, [K, N], SHARED_B, b)

    if USE_TCGEN05:
        fence_async_shared()
        bar = gl.allocate_shared_memory(gl.int64, [1], mbarrier.MBarrierLayout())
        mbarrier.init(bar, count=1)
        acc_tmem = allocate_tensor_memory(gl.float32, [M, N], TMEM_LAYOUT)
        tcgen05_mma(a_smem, b_smem, acc_tmem, use_acc=False)
        tcgen05_commit(bar)
        mbarrier.wait(bar, phase=0)
        mbarrier.invalidate(bar)
        acc = acc_tmem.load(ACC_LAYOUT)
    else:
        acc = gl.zeros([M, N], dtype=gl.float32, layout=ACC_LAYOUT)
        acc = hopper.warpgroup_mma(a_smem, b_smem, acc, is_async=IS_ASYNC)
        if IS_ASYNC:
            acc = hopper.warpgroup_mma_wait(num_outstanding=0, deps=[acc])

    out_layout: gl.constexpr = gl.BlockedLayout(
        [1, 1], [1, 32], [gl.num_warps(), 1], [1, 0]
    )
    acc = gl.convert_layout(acc, out_layout)
    offs_cm = gl.arange(0, M, layout=gl.SliceLayout(1, out_layout))
    offs_cn = gl.arange(0, N, layout=gl.SliceLayout(0, out_layout))
    gl.store(c_ptr + offs_cm[:, None] * N + offs_cn[None, :], acc)

# config = {"BLOCK_K": 16, "BLOCK_M": 256, "BLOCK_N": 128, "arch": "sm_90", "dtype": "bf16", "is_async": 0, "num_warps": 8}
# arch = sm_90


// ===== COMPILED SASS (sm_90a) =====

	.target	sm_90a

	.elftype	@"ET_EXEC"


//--------------------- .note.nv.tkinfo           --------------------------
	.section	.note.nv.tkinfo,"",@"SHT_NOTE"
	.sectionflags	@"SHF_NOTE_NV_TKINFO"
	.tkinfo
        /*0018*/ 	.word	0x00000002
        /*0030*/ 	.string	""
        /*0030*/ 	.string	"ptxas"
        /*0030*/ 	.string	"Cuda compilation tools, release 13.0, V13.0.88"
        /*0030*/ 	.string	"Build cuda_13.0.r13.0/compiler.36424714_0"
        /*0030*/ 	.string	"-v  -suppress-debug-info  -lineinfo  -arch sm_90a "



//--------------------- .note.nv.cuinfo           --------------------------
	.section	.note.nv.cuinfo,"",@"SHT_NOTE"
	.sectionflags	@"SHF_NOTE_NV_CUINFO"
        /*0018*/ 	.short	0x0002
        /*001a*/ 	.short	0x005a
        /*001c*/ 	.short	0x0082
	.zero		2


//--------------------- .nv.info                  --------------------------
	.section	.nv.info,"",@"SHT_CUDA_INFO"
	.align	4


	//----- nvinfo : EIATTR_REGCOUNT
	.align		4
        /*0000*/ 	.byte	0x04, 0x2f
        /*0002*/ 	.short	(.L_1 - .L_0)
	.align		4
.L_0:
        /*0004*/ 	.word	index@(gluon_mma)
        /*0008*/ 	.word	0x000000dc


	//----- nvinfo : EIATTR_FRAME_SIZE
	.align		4
.L_1:
        /*000c*/ 	.byte	0x04, 0x11
        /*000e*/ 	.short	(.L_3 - .L_2)
	.align		4
.L_2:
        /*0010*/ 	.word	index@(gluon_mma)
        /*0014*/ 	.word	0x00000000


	//----- nvinfo : EIATTR_MIN_STACK_SIZE
	.align		4
.L_3:
        /*0018*/ 	.byte	0x04, 0x12
        /*001a*/ 	.short	(.L_5 - .L_4)
	.align		4
.L_4:
        /*001c*/ 	.word	index@(gluon_mma)
        /*0020*/ 	.word	0x00000000
.L_5:


//--------------------- .nv.compat                --------------------------
	.section	.nv.compat,"",@"SHT_CUDA_COMPAT_INFO"
	.align	4
        /*0000*/ 	.byte	0x02, 0x09, 0x01, 0x00, 0x02, 0x02, 0x04, 0x00, 0x02, 0x05, 0x05, 0x00, 0x03, 0x07, 0x01, 0x01
        /*0010*/ 	.byte	0x02, 0x03, 0x00, 0x00, 0x02, 0x06, 0x01, 0x00, 0x04, 0x0b, 0x08, 0x00, 0x00, 0x00, 0x00, 0x00
        /*0020*/ 	.byte	0x00, 0x00, 0x00, 0x00


//--------------------- .nv.info.gluon_mma        --------------------------
	.section	.nv.info.gluon_mma,"",@"SHT_CUDA_INFO"
	.sectionflags	@""
	.align	4


	//----- nvinfo : EIATTR_CUDA_API_VERSION
	.align		4
        /*0000*/ 	.byte	0x04, 0x37
        /*0002*/ 	.short	(.L_7 - .L_6)
.L_6:
        /*0004*/ 	.word	0x00000082


	//----- nvinfo : EIATTR_KPARAM_INFO
	.align		4
.L_7:
        /*0008*/ 	.byte	0x04, 0x17
        /*000a*/ 	.short	(.L_9 - .L_8)
.L_8:
        /*000c*/ 	.word	0x00000000
        /*0010*/ 	.short	0x0004
        /*0012*/ 	.short	0x0020
        /*0014*/ 	.byte	0x00, 0xf4, 0x21, 0x00


	//----- nvinfo : EIATTR_KPARAM_INFO
	.align		4
.L_9:
        /*0018*/ 	.byte	0x04, 0x17
        /*001a*/ 	.short	(.L_11 - .L_10)
.L_10:
        /*001c*/ 	.word	0x00000000
        /*0020*/ 	.short	0x0003
        /*0022*/ 	.short	0x0018
        /*0024*/ 	.byte	0x00, 0xf4, 0x21, 0x00


	//----- nvinfo : EIATTR_KPARAM_INFO
	.align		4
.L_11:
        /*0028*/ 	.byte	0x04, 0x17
        /*002a*/ 	.short	(.L_13 - .L_12)
.L_12:
        /*002c*/ 	.word	0x00000000
        /*0030*/ 	.short	0x0002
        /*0032*/ 	.short	0x0010
        /*0034*/ 	.byte	0x00, 0xf4, 0x21, 0x00


	//----- nvinfo : EIATTR_KPARAM_INFO
	.align		4
.L_13:
        /*0038*/ 	.byte	0x04, 0x17
        /*003a*/ 	.short	(.L_15 - .L_14)
.L_14:
        /*003c*/ 	.word	0x00000000
        /*0040*/ 	.short	0x0001
        /*0042*/ 	.short	0x0008
        /*0044*/ 	.byte	0x00, 0xf4, 0x21, 0x00


	//----- nvinfo : EIATTR_KPARAM_INFO
	.align		4
.L_15:
        /*0048*/ 	.byte	0x04, 0x17
        /*004a*/ 	.short	(.L_17 - .L_16)
.L_16:
        /*004c*/ 	.word	0x00000000
        /*0050*/ 	.short	0x0000
        /*0052*/ 	.short	0x0000
        /*0054*/ 	.byte	0x00, 0xf4, 0x21, 0x00


	//----- nvinfo : EIATTR_SPARSE_MMA_MASK
	.align		4
.L_17:
        /*0058*/ 	.byte	0x03, 0x50
        /*005a*/ 	.short	0x0000


	//----- nvinfo : EIATTR_MAXREG_COUNT
	.align		4
        /*005c*/ 	.byte	0x03, 0x1b
        /*005e*/ 	.short	0x00ff


	//----- nvinfo : EIATTR_NUM_BARRIERS
	.align		4
        /*0060*/ 	.byte	0x02, 0x4c
        /*0062*/ 	.byte	0x01
	.zero		1


	//----- nvinfo : EIATTR_MERCURY_ISA_VERSION
	.align		4
        /*0064*/ 	.byte	0x03, 0x5f
        /*0066*/ 	.short	0x0101


	//----- nvinfo : EIATTR_EXIT_INSTR_OFFSETS
	.align		4
        /*0068*/ 	.byte	0x04, 0x1c
        /*006a*/ 	.short	(.L_19 - .L_18)


	//   ....[0]....
.L_18:
        /*006c*/ 	.word	0x00002fd0


	//----- nvinfo : EIATTR_REQNTID
	.align		4
.L_19:
        /*0070*/ 	.byte	0x04, 0x10
        /*0072*/ 	.short	(.L_21 - .L_20)
.L_20:
        /*0074*/ 	.word	0x00000100
        /*0078*/ 	.word	0x00000001
        /*007c*/ 	.word	0x00000001


	//----- nvinfo : EIATTR_CBANK_PARAM_SIZE
	.align		4
.L_21:
        /*0080*/ 	.byte	0x03, 0x19
        /*0082*/ 	.short	0x0028


	//----- nvinfo : EIATTR_PARAM_CBANK
	.align		4
        /*0084*/ 	.byte	0x04, 0x0a
        /*0086*/ 	.short	(.L_23 - .L_22)
	.align		4
.L_22:
        /*0088*/ 	.word	index@(.nv.constant0.gluon_mma)
        /*008c*/ 	.short	0x0210
        /*008e*/ 	.short	0x0028


	//----- nvinfo : EIATTR_SW_WAR
	.align		4
.L_23:
        /*0090*/ 	.byte	0x04, 0x36
        /*0092*/ 	.short	(.L_25 - .L_24)
.L_24:
        /*0094*/ 	.word	0x00000008
.L_25:


//--------------------- .nv.callgraph             --------------------------
	.section	.nv.callgraph,"",@"SHT_CUDA_CALLGRAPH"
	.align	4
	.sectionentsize	8
	.align		4
        /*0000*/ 	.word	0x00000000
	.align		4
        /*0004*/ 	.word	0xffffffff
	.align		4
        /*0008*/ 	.word	0x00000000
	.align		4
        /*000c*/ 	.word	0xfffffffe
	.align		4
        /*0010*/ 	.word	0x00000000
	.align		4
        /*0014*/ 	.word	0xfffffffd
	.align		4
        /*0018*/ 	.word	0x00000000
	.align		4
        /*001c*/ 	.word	0xfffffffc


//--------------------- .text.gluon_mma           --------------------------
	.section	.text.gluon_mma,"ax",@progbits
	.align	128
        .global         gluon_mma
        .type           gluon_mma,@function
        .size           gluon_mma,(.L_x_1 - gluon_mma)
        .other          gluon_mma,@"STO_CUDA_ENTRY STV_DEFAULT"
gluon_mma:
.text.gluon_mma:
[----:B------:R-:W-:Y:S01]  /*0000*/  LDC R1, c[0x0][0x28] ;  /* 0x00000a00ff017b82 */ /* 0x000fe20000000800 */
[----:B------:R-:W0:Y:S01]  /*0010*/  S2R R0, SR_TID.X ;  /* 0x0000000000007919 */ /* 0x000e220000002100 */
[----:B------:R-:W-:Y:S01]  /*0020*/  ULDC.64 UR4, c[0x0][0x210] ;  /* 0x0000840000047ab9 */ /* 0x000fe20000000a00 */
[----:B------:R-:W-:-:S05]  /*0030*/  ULDC.64 UR10, c[0x0][0x208] ;  /* 0x00008200000a7ab9 */ /* 0x000fca0000000a00 */
[----:B------:R-:W1:Y:S01]  /*0040*/  LDC.64 R16, c[0x0][0x218] ;  /* 0x00008600ff107b82 */ /* 0x000e620000000a00 */
[----:B0-----:R-:W-:Y:S02]  /*0050*/  SHF.R.U32.HI R153, RZ, 0x5, R0 ;  /* 0x00000005ff997819 */ /* 0x001fe40000011600 */
[----:B------:R-:W-:Y:S02]  /*0060*/  LOP3.LUT R19, R0, 0xf, RZ, 0xc0, !PT ;  /* 0x0000000f00137812 */ /* 0x000fe400078ec0ff */
[----:B------:R-:W-:-:S04]  /*0070*/  SGXT.U32 R153, R153, 0x3 ;  /* 0x000000039999781a */ /* 0x000fc80000000000 */
[C---:B------:R-:W-:Y:S02]  /*0080*/  LOP3.LUT R209, R153.reuse, 0x8, RZ, 0xfc, !PT ;  /* 0x0000000899d17812 */ /* 0x040fe400078efcff */
[C---:B------:R-:W-:Y:S02]  /*0090*/  LOP3.LUT R201, R153.reuse, 0x10, RZ, 0xfc, !PT ;  /* 0x0000001099c97812 */ /* 0x040fe400078efcff */
[----:B------:R-:W-:Y:S01]  /*00a0*/  LOP3.LUT R195, R153, 0x18, RZ, 0xfc, !PT ;  /* 0x0000001899c37812 */ /* 0x000fe200078efcff */
[----:B------:R-:W-:Y:S01]  /*00b0*/  IMAD.SHL.U32 R3, R209, 0x10, RZ ;  /* 0x00000010d1037824 */ /* 0x000fe200078e00ff */
[----:B------:R-:W-:Y:S01]  /*00c0*/  LOP3.LUT R177, R153, 0x20, RZ, 0xfc, !PT ;  /* 0x0000002099b17812 */ /* 0x000fe200078efcff */
[----:B------:R-:W-:Y:S01]  /*00d0*/  IMAD.SHL.U32 R5, R201, 0x10, RZ ;  /* 0x00000010c9057824 */ /* 0x000fe200078e00ff */
[----:B------:R-:W-:Y:S01]  /*00e0*/  LEA R2, P0, R209, UR4, 0x5 ;  /* 0x00000004d1027c11 */ /* 0x000fe2000f8028ff */
[----:B------:R-:W-:Y:S01]  /*00f0*/  IMAD.SHL.U32 R7, R195, 0x10, RZ ;  /* 0x00000010c3077824 */ /* 0x000fe200078e00ff */
[----:B------:R-:W-:Y:S01]  /*0100*/  LOP3.LUT R173, R153, 0x28, RZ, 0xfc, !PT ;  /* 0x0000002899ad7812 */ /* 0x000fe200078efcff */
[----:B------:R-:W-:Y:S01]  /*0110*/  IMAD.SHL.U32 R9, R177, 0x10, RZ ;  /* 0x00000010b1097824 */ /* 0x000fe200078e00ff */
[----:B------:R-:W-:-:S02]  /*0120*/  LEA R4, P1, R201, UR4, 0x5 ;  /* 0x00000004c9047c11 */ /* 0x000fc4000f8228ff */
[----:B------:R-:W-:Y:S01]  /*0130*/  LEA.HI.X R3, R3, UR5, RZ, 0x1, P0 ;  /* 0x0000000503037c11 */ /* 0x000fe200080f0cff */
[----:B------:R-:W-:Y:S01]  /*0140*/  IMAD.SHL.U32 R11, R173, 0x10, RZ ;  /* 0x00000010ad0b7824 */ /* 0x000fe200078e00ff */
[----:B------:R-:W-:Y:S02]  /*0150*/  LEA R6, P2, R195, UR4, 0x5 ;  /* 0x00000004c3067c11 */ /* 0x000fe4000f8428ff */
[----:B------:R-:W-:Y:S01]  /*0160*/  LEA R8, P3, R177, UR4, 0x5 ;  /* 0x00000004b1087c11 */ /* 0x000fe2000f8628ff */
[----:B------:R-:W-:Y:S01]  /*0170*/  IMAD.WIDE.U32 R2, R19, 0x2, R2 ;  /* 0x0000000213027825 */ /* 0x000fe200078e0002 */
[----:B------:R-:W-:Y:S02]  /*0180*/  LEA R10, P4, R173, UR4, 0x5 ;  /* 0x00000004ad0a7c11 */ /* 0x000fe4000f8828ff */
[----:B------:R-:W-:Y:S02]  /*0190*/  LEA.HI.X R5, R5, UR5, RZ, 0x1, P1 ;  /* 0x0000000505057c11 */ /* 0x000fe400088f0cff */
[----:B------:R-:W-:Y:S01]  /*01a0*/  LEA.HI.X R7, R7, UR5, RZ, 0x1, P2 ;  /* 0x0000000507077c11 */ /* 0x000fe200090f0cff */
[----:B------:R0:W2:Y:S01]  /*01b0*/  LDG.E.U16 R18, desc[UR10][R2.64] ;  /* 0x0000000a02127981 */ /* 0x0000a2000c1e1500 */
[----:B------:R-:W-:Y:S01]  /*01c0*/  LEA.HI.X R9, R9, UR5, RZ, 0x1, P3 ;  /* 0x0000000509097c11 */ /* 0x000fe200098f0cff */
[----:B------:R-:W-:Y:S01]  /*01d0*/  IMAD.WIDE.U32 R4, R19, 0x2, R4 ;  /* 0x0000000213047825 */ /* 0x000fe200078e0004 */
[----:B------:R-:W-:-:S02]  /*01e0*/  LEA.HI.X R11, R11, UR5, RZ, 0x1, P4 ;  /* 0x000000050b0b7c11 */ /* 0x000fc4000a0f0cff */
[----:B------:R-:W-:Y:S01]  /*01f0*/  LOP3.LUT R215, R153, 0x30, RZ, 0xfc, !PT ;  /* 0x0000003099d77812 */ /* 0x000fe200078efcff */
[----:B------:R-:W-:Y:S01]  /*0200*/  IMAD.WIDE.U32 R6, R19, 0x2, R6 ;  /* 0x0000000213067825 */ /* 0x000fe200078e0006 */
[C---:B------:R-:W-:Y:S01]  /*0210*/  LOP3.LUT R205, R153.reuse, 0x38, RZ, 0xfc, !PT ;  /* 0x0000003899cd7812 */ /* 0x040fe200078efcff */
[----:B------:R3:W4:Y:S01]  /*0220*/  LDG.E.U16 R20, desc[UR10][R4.64] ;  /* 0x0000000a04147981 */ /* 0x000722000c1e1500 */
[----:B------:R-:W-:Y:S01]  /*0230*/  LOP3.LUT R193, R153, 0x40, RZ, 0xfc, !PT ;  /* 0x0000004099c17812 */ /* 0x000fe200078efcff */
[----:B------:R-:W-:Y:S01]  /*0240*/  IMAD.WIDE.U32 R8, R19, 0x2, R8 ;  /* 0x0000000213087825 */ /* 0x000fe200078e0008 */
[C---:B------:R-:W-:Y:S01]  /*0250*/  SHF.L.U32 R12, R215.reuse, 0x4, RZ ;  /* 0x00000004d70c7819 */ /* 0x040fe200000006ff */
[----:B------:R5:W4:Y:S01]  /*0260*/  LDG.E.U16 R21, desc[UR10][R6.64] ;  /* 0x0000000a06157981 */ /* 0x000b22000c1e1500 */
[----:B0-----:R-:W-:Y:S01]  /*0270*/  LEA R2, P0, R215, UR4, 0x5 ;  /* 0x00000004d7027c11 */ /* 0x001fe2000f8028ff */
[----:B------:R-:W-:Y:S01]  /*0280*/  IMAD.WIDE.U32 R10, R19, 0x2, R10 ;  /* 0x00000002130a7825 */ /* 0x000fe200078e000a */
[C---:B------:R-:W-:Y:S01]  /*0290*/  LOP3.LUT R179, R153.reuse, 0x48, RZ, 0xfc, !PT ;  /* 0x0000004899b37812 */ /* 0x040fe200078efcff */
[----:B------:R0:W4:Y:S01]  /*02a0*/  LDG.E.U16 R22, desc[UR10][R8.64] ;  /* 0x0000000a08167981 */ /* 0x000122000c1e1500 */
[----:B------:R-:W-:Y:S01]  /*02b0*/  LOP3.LUT R175, R153, 0x50, RZ, 0xfc, !PT ;  /* 0x0000005099af7812 */ /* 0x000fe200078efcff */
[C---:B---3--:R-:W-:Y:S01]  /*02c0*/  IMAD.SHL.U32 R5, R205.reuse, 0x10, RZ ;  /* 0x00000010cd057824 */ /* 0x048fe200078e00ff */
[----:B------:R-:W-:Y:S01]  /*02d0*/  LEA.HI.X R3, R12, UR5, RZ, 0x1, P0 ;  /* 0x000000050c037c11 */ /* 0x000fe200080f0cff */
[----:B------:R3:W4:Y:S01]  /*02e0*/  LDG.E.U16 R23, desc[UR10][R10.64] ;  /* 0x0000000a0a177981 */ /* 0x000722000c1e1500 */
[----:B------:R-:W-:Y:S01]  /*02f0*/  LEA R4, P1, R205, UR4, 0x5 ;  /* 0x00000004cd047c11 */ /* 0x000fe2000f8228ff */
[C---:B-----5:R-:W-:Y:S01]  /*0300*/  IMAD.SHL.U32 R7, R193.reuse, 0x10, RZ ;  /* 0x00000010c1077824 */ /* 0x060fe200078e00ff */
[----:B------:R-:W-:Y:S01]  /*0310*/  LEA R6, P2, R193, UR4, 0x5 ;  /* 0x00000004c1067c11 */ /* 0x000fe2000f8428ff */
[C---:B0-----:R-:W-:Y:S01]  /*0320*/  IMAD.SHL.U32 R9, R179.reuse, 0x10, RZ ;  /* 0x00000010b3097824 */ /* 0x041fe200078e00ff */
[----:B------:R-:W-:Y:S01]  /*0330*/  LEA R8, P3, R179, UR4, 0x5 ;  /* 0x00000004b3087c11 */ /* 0x000fe2000f8628ff */
[----:B------:R-:W-:Y:S01]  /*0340*/  IMAD.WIDE.U32 R2, R19, 0x2, R2 ;  /* 0x0000000213027825 */ /* 0x000fe200078e0002 */
[----:B------:R-:W-:-:S02]  /*0350*/  LEA.HI.X R5, R5, UR5, RZ, 0x1, P1 ;  /* 0x0000000505057c11 */ /* 0x000fc400088f0cff */
[C---:B---3--:R-:W-:Y:S01]  /*0360*/  LEA R10, P4, R175.reuse, UR4, 0x5 ;  /* 0x00000004af0a7c11 */ /* 0x048fe2000f8828ff */
[----:B------:R-:W-:Y:S01]  /*0370*/  IMAD.SHL.U32 R11, R175, 0x10, RZ ;  /* 0x00000010af0b7824 */ /* 0x000fe200078e00ff */
[----:B------:R-:W-:Y:S02]  /*0380*/  LEA.HI.X R7, R7, UR5, RZ, 0x1, P2 ;  /* 0x0000000507077c11 */ /* 0x000fe400090f0cff */
[----:B------:R-:W-:Y:S01]  /*0390*/  LEA.HI.X R9, R9, UR5, RZ, 0x1, P3 ;  /* 0x0000000509097c11 */ /* 0x000fe200098f0cff */
[----:B------:R0:W3:Y:S01]  /*03a0*/  LDG.E.U16 R24, desc[UR10][R2.64] ;  /* 0x0000000a02187981 */ /* 0x0000e2000c1e1500 */
[----:B------:R-:W-:Y:S02]  /*03b0*/  LOP3.LUT R211, R153, 0x58, RZ, 0xfc, !PT ;  /* 0x0000005899d37812 */ /* 0x000fe400078efcff */
[----:B------:R-:W-:Y:S01]  /*03c0*/  LEA.HI.X R11, R11, UR5, RZ, 0x1, P4 ;  /* 0x000000050b0b7c11 */ /* 0x000fe2000a0f0cff */
[----:B------:R-:W-:Y:S01]  /*03d0*/  IMAD.WIDE.U32 R4, R19, 0x2, R4 ;  /* 0x0000000213047825 */ /* 0x000fe200078e0004 */
[----:B------:R-:W-:-:S02]  /*03e0*/  LOP3.LUT R197, R153, 0x60, RZ, 0xfc, !PT ;  /* 0x0000006099c57812 */ /* 0x000fc400078efcff */
[----:B------:R-:W-:Y:S01]  /*03f0*/  SHF.L.U32 R12, R211, 0x4, RZ ;  /* 0x00000004d30c7819 */ /* 0x000fe200000006ff */
[----:B------:R-:W-:Y:S01]  /*0400*/  IMAD.WIDE.U32 R6, R19, 0x2, R6 ;  /* 0x0000000213067825 */ /* 0x000fe200078e0006 */
[----:B------:R-:W-:Y:S01]  /*0410*/  LOP3.LUT R189, R153, 0x68, RZ, 0xfc, !PT ;  /* 0x0000006899bd7812 */ /* 0x000fe200078efcff */
[----:B------:R5:W3:Y:S01]  /*0420*/  LDG.E.U16 R25, desc[UR10][R4.64] ;  /* 0x0000000a04197981 */ /* 0x000ae2000c1e1500 */
[----:B0-----:R-:W-:Y:S01]  /*0430*/  LEA R2, P0, R211, UR4, 0x5 ;  /* 0x00000004d3027c11 */ /* 0x001fe2000f8028ff */
[----:B------:R-:W-:Y:S01]  /*0440*/  IMAD.WIDE.U32 R8, R19, 0x2, R8 ;  /* 0x0000000213087825 */ /* 0x000fe200078e0008 */
[C---:B------:R-:W-:Y:S01]  /*0450*/  LOP3.LUT R183, R153.reuse, 0x70, RZ, 0xfc, !PT ;  /* 0x0000007099b77812 */ /* 0x040fe200078efcff */
[----:B------:R0:W3:Y:S01]  /*0460*/  LDG.E.U16 R26, desc[UR10][R6.64] ;  /* 0x0000000a061a7981 */ /* 0x0000e2000c1e1500 */
[----:B------:R-:W-:Y:S01]  /*0470*/  LOP3.LUT R171, R153, 0x78, RZ, 0xfc, !PT ;  /* 0x0000007899ab7812 */ /* 0x000fe200078efcff */
[----:B------:R-:W-:Y:S01]  /*0480*/  IMAD.WIDE.U32 R10, R19, 0x2, R10 ;  /* 0x00000002130a7825 */ /* 0x000fe200078e000a */
[----:B------:R-:W-:Y:S01]  /*0490*/  LEA.HI.X R3, R12, UR5, RZ, 0x1, P0 ;  /* 0x000000050c037c11 */ /* 0x000fe200080f0cff */
[----:B------:R1:W3:Y:S02]  /*04a0*/  LDG.E.U16 R27, desc[UR10][R8.64] ;  /* 0x0000000a081b7981 */ /* 0x0002e4000c1e1500 */
[C---:B-----5:R-:W-:Y:S01]  /*04b0*/  IMAD.SHL.U32 R5, R197.reuse, 0x10, RZ ;  /* 0x00000010c5057824 */ /* 0x060fe200078e00ff */
[----:B------:R-:W-:Y:S01]  /*04c0*/  LEA R4, P1, R197, UR4, 0x5 ;  /* 0x00000004c5047c11 */ /* 0x000fe2000f8228ff */
[----:B------:R5:W3:Y:S01]  /*04d0*/  LDG.E.U16 R28, desc[UR10][R10.64] ;  /* 0x0000000a0a1c7981 */ /* 0x000ae2000c1e1500 */
[C---:B0-----:R-:W-:Y:S01]  /*04e0*/  IMAD.SHL.U32 R7, R189.reuse, 0x10, RZ ;  /* 0x00000010bd077824 */ /* 0x041fe200078e00ff */
[----:B------:R-:W-:Y:S01]  /*04f0*/  LEA R6, P2, R189, UR4, 0x5 ;  /* 0x00000004bd067c11 */ /* 0x000fe2000f8428ff */
[----:B------:R-:W-:Y:S01]  /*0500*/  IMAD.WIDE.U32 R2, R19, 0x2, R2 ;  /* 0x0000000213027825 */ /* 0x000fe200078e0002 */
[----:B-1----:R-:W-:-:S03]  /*0510*/  LEA R8, P3, R183, UR4, 0x5 ;  /* 0x00000004b7087c11 */ /* 0x002fc6000f8628ff */
[----:B------:R-:W-:Y:S02]  /*0520*/  IMAD.SHL.U32 R9, R183, 0x10, RZ ;  /* 0x00000010b7097824 */ /* 0x000fe400078e00ff */
[C---:B-----5:R-:W-:Y:S01]  /*0530*/  IMAD.SHL.U32 R11, R171.reuse, 0x10, RZ ;  /* 0x00000010ab0b7824 */ /* 0x060fe200078e00ff */
[----:B------:R-:W-:Y:S01]  /*0540*/  LEA R10, P4, R171, UR4, 0x5 ;  /* 0x00000004ab0a7c11 */ /* 0x000fe2000f8828ff */
[----:B------:R0:W5:Y:S01]  /*0550*/  LDG.E.U16 R29, desc[UR10][R2.64] ;  /* 0x0000000a021d7981 */ /* 0x000162000c1e1500 */
[----:B------:R-:W-:Y:S02]  /*0560*/  LEA.HI.X R5, R5, UR5, RZ, 0x1, P1 ;  /* 0x0000000505057c11 */ /* 0x000fe400088f0cff */
[----:B------:R-:W-:Y:S02]  /*0570*/  LEA.HI.X R7, R7, UR5, RZ, 0x1, P2 ;  /* 0x0000000507077c11 */ /* 0x000fe400090f0cff */
[----:B------:R-:W-:Y:S02]  /*0580*/  LOP3.LUT R213, R153, 0x80, RZ, 0xfc, !PT ;  /* 0x0000008099d57812 */ /* 0x000fe400078efcff */
[----:B------:R-:W-:-:S02]  /*0590*/  LEA.HI.X R9, R9, UR5, RZ, 0x1, P3 ;  /* 0x0000000509097c11 */ /* 0x000fc400098f0cff */
[----:B------:R-:W-:Y:S01]  /*05a0*/  LEA.HI.X R11, R11, UR5, RZ, 0x1, P4 ;  /* 0x000000050b0b7c11 */ /* 0x000fe2000a0f0cff */
[----:B------:R-:W-:Y:S01]  /*05b0*/  IMAD.WIDE.U32 R4, R19, 0x2, R4 ;  /* 0x0000000213047825 */ /* 0x000fe200078e0004 */
[C---:B------:R-:W-:Y:S02]  /*05c0*/  SHF.L.U32 R12, R213.reuse, 0x4, RZ ;  /* 0x00000004d50c7819 */ /* 0x040fe400000006ff */
[----:B0-----:R-:W-:Y:S01]  /*05d0*/  LEA R2, P0, R213, UR4, 0x5 ;  /* 0x00000004d5027c11 */ /* 0x001fe2000f8028ff */
[----:B------:R-:W-:Y:S01]  /*05e0*/  IMAD.WIDE.U32 R6, R19, 0x2, R6 ;  /* 0x0000000213067825 */ /* 0x000fe200078e0006 */
[C---:B------:R-:W-:Y:S01]  /*05f0*/  LOP3.LUT R203, R153.reuse, 0x88, RZ, 0xfc, !PT ;  /* 0x0000008899cb7812 */ /* 0x040fe200078efcff */
[----:B------:R0:W5:Y:S01]  /*0600*/  LDG.E.U16 R30, desc[UR10][R4.64] ;  /* 0x0000000a041e7981 */ /* 0x000162000c1e1500 */
[----:B------:R-:W-:Y:S01]  /*0610*/  LOP3.LUT R191, R153, 0x90, RZ, 0xfc, !PT ;  /* 0x0000009099bf7812 */ /* 0x000fe200078efcff */
[----:B------:R-:W-:Y:S01]  /*0620*/  IMAD.WIDE.U32 R8, R19, 0x2, R8 ;  /* 0x0000000213087825 */ /* 0x000fe200078e0008 */
[C---:B------:R-:W-:Y:S01]  /*0630*/  LOP3.LUT R181, R153.reuse, 0x98, RZ, 0xfc, !PT ;  /* 0x0000009899b57812 */ /* 0x040fe200078efcff */
[----:B------:R1:W5:Y:S01]  /*0640*/  LDG.E.U16 R31, desc[UR10][R6.64] ;  /* 0x0000000a061f7981 */ /* 0x000362000c1e1500 */
[----:B------:R-:W-:Y:S01]  /*0650*/  LOP3.LUT R169, R153, 0xa0, RZ, 0xfc, !PT ;  /* 0x000000a099a97812 */ /* 0x000fe200078efcff */
[----:B------:R-:W-:Y:S01]  /*0660*/  IMAD.WIDE.U32 R10, R19, 0x2, R10 ;  /* 0x00000002130a7825 */ /* 0x000fe200078e000a */
[----:B------:R-:W-:Y:S01]  /*0670*/  LEA.HI.X R3, R12, UR5, RZ, 0x1, P0 ;  /* 0x000000050c037c11 */ /* 0x000fe200080f0cff */
[----:B------:R1:W5:Y:S02]  /*0680*/  LDG.E.U16 R32, desc[UR10][R8.64] ;  /* 0x0000000a08207981 */ /* 0x000364000c1e1500 */
[C---:B0-----:R-:W-:Y:S01]  /*0690*/  IMAD.SHL.U32 R5, R203.reuse, 0x10, RZ ;  /* 0x00000010cb057824 */ /* 0x041fe200078e00ff */
[----:B------:R-:W-:Y:S01]  /*06a0*/  LEA R4, P1, R203, UR4, 0x5 ;  /* 0x00000004cb047c11 */ /* 0x000fe2000f8228ff */
[----:B------:R0:W5:Y:S01]  /*06b0*/  LDG.E.U16 R33, desc[UR10][R10.64] ;  /* 0x0000000a0a217981 */ /* 0x000162000c1e1500 */
[C---:B-1----:R-:W-:Y:S01]  /*06c0*/  IMAD.SHL.U32 R7, R191.reuse, 0x10, RZ ;  /* 0x00000010bf077824 */ /* 0x042fe200078e00ff */
[----:B------:R-:W-:Y:S01]  /*06d0*/  LEA R6, P2, R191, UR4, 0x5 ;  /* 0x00000004bf067c11 */ /* 0x000fe2000f8428ff */
[----:B------:R-:W-:Y:S01]  /*06e0*/  IMAD.WIDE.U32 R2, R19, 0x2, R2 ;  /* 0x0000000213027825 */ /* 0x000fe200078e0002 */
[----:B------:R-:W-:-:S03]  /*06f0*/  LEA R8, P3, R181, UR4, 0x5 ;  /* 0x00000004b5087c11 */ /* 0x000fc6000f8628ff */
[----:B------:R-:W-:Y:S02]  /*0700*/  IMAD.SHL.U32 R9, R181, 0x10, RZ ;  /* 0x00000010b5097824 */ /* 0x000fe400078e00ff */
[C---:B0-----:R-:W-:Y:S01]  /*0710*/  IMAD.SHL.U32 R11, R169.reuse, 0x10, RZ ;  /* 0x00000010a90b7824 */ /* 0x041fe200078e00ff */
[----:B------:R-:W-:Y:S01]  /*0720*/  LEA R10, P4, R169, UR4, 0x5 ;  /* 0x00000004a90a7c11 */ /* 0x000fe2000f8828ff */
[----:B------:R0:W5:Y:S01]  /*0730*/  LDG.E.U16 R34, desc[UR10][R2.64] ;  /* 0x0000000a02227981 */ /* 0x000162000c1e1500 */
[----:B------:R-:W-:Y:S02]  /*0740*/  LEA.HI.X R5, R5, UR5, RZ, 0x1, P1 ;  /* 0x0000000505057c11 */ /* 0x000fe400088f0cff */
[----:B------:R-:W-:Y:S02]  /*0750*/  LOP3.LUT R207, R153, 0xa8, RZ, 0xfc, !PT ;  /* 0x000000a899cf7812 */ /* 0x000fe400078efcff */
[----:B------:R-:W-:Y:S02]  /*0760*/  LEA.HI.X R7, R7, UR5, RZ, 0x1, P2 ;  /* 0x0000000507077c11 */ /* 0x000fe400090f0cff */
        /* <DEDUP_REMOVED lines=10> */
[----:B------:R-:W-:Y:S01]  /*0810*/  LOP3.LUT R185, R153, 0xc0, RZ, 0xfc, !PT ;  /* 0x000000c099b97812 */ /* 0x000fe200078efcff */
[----:B------:R1:W5:Y:S01]  /*0820*/  LDG.E.U16 R36, desc[UR10][R6.64] ;  /* 0x0000000a06247981 */ /* 0x000362000c1e1500 */
[----:B------:R-:W-:Y:S01]  /*0830*/  LEA.HI.X R3, R12, UR5, RZ, 0x1, P0 ;  /* 0x000000050c037c11 */ /* 0x000fe200080f0cff */
[----:B------:R-:W-:Y:S01]  /*0840*/  IMAD.WIDE.U32 R10, R19, 0x2, R10 ;  /* 0x00000002130a7825 */ /* 0x000fe200078e000a */
[----:B------:R-:W-:Y:S01]  /*0850*/  LOP3.LUT R167, R153, 0xc8, RZ, 0xfc, !PT ;  /* 0x000000c899a77812 */ /* 0x000fe200078efcff */
[----:B------:R1:W5:Y:S02]  /*0860*/  LDG.E.U16 R37, desc[UR10][R8.64] ;  /* 0x0000000a08257981 */ /* 0x000364000c1e1500 */
[C---:B0-----:R-:W-:Y:S01]  /*0870*/  IMAD.SHL.U32 R5, R199.reuse, 0x10, RZ ;  /* 0x00000010c7057824 */ /* 0x041fe200078e00ff */
[----:B------:R-:W-:Y:S01]  /*0880*/  LEA R4, P1, R199, UR4, 0x5 ;  /* 0x00000004c7047c11 */ /* 0x000fe2000f8228ff */
[----:B------:R0:W5:Y:S01]  /*0890*/  LDG.E.U16 R38, desc[UR10][R10.64] ;  /* 0x0000000a0a267981 */ /* 0x000162000c1e1500 */
[----:B------:R-:W-:Y:S01]  /*08a0*/  IMAD.WIDE.U32 R2, R19, 0x2, R2 ;  /* 0x0000000213027825 */ /* 0x000fe200078e0002 */
[----:B-1----:R-:W-:-:S03]  /*08b0*/  LEA R6, P2, R187, UR4, 0x5 ;  /* 0x00000004bb067c11 */ /* 0x002fc6000f8428ff */
[----:B------:R-:W-:Y:S01]  /*08c0*/  IMAD.SHL.U32 R7, R187, 0x10, RZ ;  /* 0x00000010bb077824 */ /* 0x000fe200078e00ff */
[C---:B------:R-:W-:Y:S01]  /*08d0*/  LEA R8, P3, R185.reuse, UR4, 0x5 ;  /* 0x00000004b9087c11 */ /* 0x040fe2000f8628ff */
[----:B------:R-:W-:Y:S01]  /*08e0*/  IMAD.SHL.U32 R9, R185, 0x10, RZ ;  /* 0x00000010b9097824 */ /* 0x000fe200078e00ff */
[----:B------:R-:W-:Y:S01]  /*08f0*/  LOP3.LUT R165, R153, 0xd0, RZ, 0xfc, !PT ;  /* 0x000000d099a57812 */ /* 0x000fe200078efcff */
[----:B------:R1:W5:Y:S01]  /*0900*/  LDG.E.U16 R39, desc[UR10][R2.64] ;  /* 0x0000000a02277981 */ /* 0x000362000c1e1500 */
[C---:B0-----:R-:W-:Y:S01]  /*0910*/  IMAD.SHL.U32 R11, R167.reuse, 0x10, RZ ;  /* 0x00000010a70b7824 */ /* 0x041fe200078e00ff */
[----:B------:R-:W-:Y:S02]  /*0920*/  LEA R10, P4, R167, UR4, 0x5 ;  /* 0x00000004a70a7c11 */ /* 0x000fe4000f8828ff */
[----:B------:R-:W-:Y:S02]  /*0930*/  LEA.HI.X R5, R5, UR5, RZ, 0x1, P1 ;  /* 0x0000000505057c11 */ /* 0x000fe400088f0cff */
[----:B------:R-:W-:-:S02]  /*0940*/  LEA.HI.X R7, R7, UR5, RZ, 0x1, P2 ;  /* 0x0000000507077c11 */ /* 0x000fc400090f0cff */
[----:B------:R-:W-:Y:S02]  /*0950*/  LEA.HI.X R9, R9, UR5, RZ, 0x1, P3 ;  /* 0x0000000509097c11 */ /* 0x000fe400098f0cff */
[----:B------:R-:W-:Y:S02]  /*0960*/  LEA.HI.X R11, R11, UR5, RZ, 0x1, P4 ;  /* 0x000000050b0b7c11 */ /* 0x000fe4000a0f0cff */
[C---:B-1----:R-:W-:Y:S02]  /*0970*/  SHF.L.U32 R3, R165.reuse, 0x4, RZ ;  /* 0x00000004a5037819 */ /* 0x042fe400000006ff */
[----:B------:R-:W-:Y:S01]  /*0980*/  LEA R2, P0, R165, UR4, 0x5 ;  /* 0x00000004a5027c11 */ /* 0x000fe2000f8028ff */
[----:B------:R-:W-:Y:S01]  /*0990*/  IMAD.WIDE.U32 R4, R19, 0x2, R4 ;  /* 0x0000000213047825 */ /* 0x000fe200078e0004 */
[C---:B------:R-:W-:Y:S02]  /*09a0*/  LOP3.LUT R163, R153.reuse, 0xd8, RZ, 0xfc, !PT ;  /* 0x000000d899a37812 */ /* 0x040fe400078efcff */
[----:B------:R-:W-:Y:S01]  /*09b0*/  LOP3.LUT R161, R153, 0xe0, RZ, 0xfc, !PT ;  /* 0x000000e099a17812 */ /* 0x000fe200078efcff */
[----:B------:R-:W-:Y:S01]  /*09c0*/  IMAD.WIDE.U32 R6, R19, 0x2, R6 ;  /* 0x0000000213067825 */ /* 0x000fe200078e0006 */
[----:B------:R-:W-:Y:S01]  /*09d0*/  LEA.HI.X R3, R3, UR5, RZ, 0x1, P0 ;  /* 0x0000000503037c11 */ /* 0x000fe200080f0cff */
[----:B------:R0:W5:Y:S01]  /*09e0*/  LDG.E.U16 R40, desc[UR10][R4.64] ;  /* 0x0000000a04287981 */ /* 0x000162000c1e1500 */
[----:B------:R-:W-:Y:S01]  /*09f0*/  LOP3.LUT R159, R153, 0xe8, RZ, 0xfc, !PT ;  /* 0x000000e8999f7812 */ /* 0x000fe200078efcff */
[----:B------:R-:W-:Y:S01]  /*0a00*/  IMAD.WIDE.U32 R8, R19, 0x2, R8 ;  /* 0x0000000213087825 */ /* 0x000fe200078e0008 */
[----:B------:R-:W-:Y:S01]  /*0a10*/  LOP3.LUT R157, R153, 0xf0, RZ, 0xfc, !PT ;  /* 0x000000f0999d7812 */ /* 0x000fe200078efcff */
[----:B------:R1:W5:Y:S02]  /*0a20*/  LDG.E.U16 R41, desc[UR10][R6.64] ;  /* 0x0000000a06297981 */ /* 0x000364000c1e1500 */
[----:B------:R-:W-:Y:S01]  /*0a30*/  IMAD.WIDE.U32 R10, R19, 0x2, R10 ;  /* 0x00000002130a7825 */ /* 0x000fe200078e000a */
[----:B------:R-:W-:Y:S01]  /*0a40*/  LOP3.LUT R153, R153, 0xf8, RZ, 0xfc, !PT ;  /* 0x000000f899997812 */ /* 0x000fe200078efcff */
[----:B------:R1:W5:Y:S02]  /*0a50*/  LDG.E.U16 R42, desc[UR10][R8.64] ;  /* 0x0000000a082a7981 */ /* 0x000364000c1e1500 */
[C---:B0-----:R-:W-:Y:S01]  /*0a60*/  IMAD.SHL.U32 R5, R163.reuse, 0x10, RZ ;  /* 0x00000010a3057824 */ /* 0x041fe200078e00ff */
[----:B------:R-:W-:Y:S01]  /*0a70*/  LEA R4, P1, R163, UR4, 0x5 ;  /* 0x00000004a3047c11 */ /* 0x000fe2000f8228ff */
[----:B------:R-:W-:Y:S01]  /*0a80*/  IMAD.WIDE.U32 R2, R19, 0x2, R2 ;  /* 0x0000000213027825 */ /* 0x000fe200078e0002 */
[----:B------:R0:W5:Y:S01]  /*0a90*/  LDG.E.U16 R43, desc[UR10][R10.64] ;  /* 0x0000000a0a2b7981 */ /* 0x000162000c1e1500 */
[----:B-1----:R-:W-:-:S02]  /*0aa0*/  LEA R6, P0, R161, UR4, 0x5 ;  /* 0x00000004a1067c11 */ /* 0x002fc4000f8028ff */
[----:B------:R-:W-:Y:S01]  /*0ab0*/  IMAD.SHL.U32 R7, R161, 0x10, RZ ;  /* 0x00000010a1077824 */ /* 0x000fe200078e00ff */
[----:B------:R-:W-:Y:S01]  /*0ac0*/  LOP3.LUT R217, R0, 0xe0, RZ, 0xc0, !PT ;  /* 0x000000e000d97812 */ /* 0x000fe200078ec0ff */
[C---:B------:R-:W-:Y:S01]  /*0ad0*/  IMAD.SHL.U32 R9, R159.reuse, 0x10, RZ ;  /* 0x000000109f097824 */ /* 0x040fe200078e00ff */
[----:B------:R-:W-:Y:S01]  /*0ae0*/  LEA R8, P2, R159, UR4, 0x5 ;  /* 0x000000049f087c11 */ /* 0x000fe2000f8428ff */
[----:B------:R1:W5:Y:S01]  /*0af0*/  LDG.E.U16 R44, desc[UR10][R2.64] ;  /* 0x0000000a022c7981 */ /* 0x000362000c1e1500 */
[----:B------:R-:W-:Y:S01]  /*0b00*/  LEA.HI.X R5, R5, UR5, RZ, 0x1, P1 ;  /* 0x0000000505057c11 */ /* 0x000fe200088f0cff */
[C---:B0-----:R-:W-:Y:S01]  /*0b10*/  IMAD.SHL.U32 R11, R157.reuse, 0x10, RZ ;  /* 0x000000109d0b7824 */ /* 0x041fe200078e00ff */
[----:B------:R-:W-:Y:S01]  /*0b20*/  LEA R10, P3, R157, UR4, 0x5 ;  /* 0x000000049d0a7c11 */ /* 0x000fe2000f8628ff */
[----:B------:R-:W-:Y:S01]  /*0b30*/  IMAD.SHL.U32 R13, R153, 0x10, RZ ;  /* 0x00000010990d7824 */ /* 0x000fe200078e00ff */
[----:B------:R-:W-:Y:S01]  /*0b40*/  LEA.HI.X R7, R7, UR5, RZ, 0x1, P0 ;  /* 0x0000000507077c11 */ /* 0x000fe200080f0cff */
[----:B------:R-:W-:Y:S01]  /*0b50*/  IMAD.SHL.U32 R156, R209, 0x80, RZ ;  /* 0x00000080d19c7824 */ /* 0x000fe200078e00ff */
[----:B------:R-:W-:-:S02]  /*0b60*/  LEA.HI.X R9, R9, UR5, RZ, 0x1, P2 ;  /* 0x0000000509097c11 */ /* 0x000fc400090f0cff */
[----:B-1----:R-:W-:Y:S02]  /*0b70*/  IADD3 R2, P0, R217, UR4, RZ ;  /* 0x00000004d9027c10 */ /* 0x002fe4000ff1e0ff */
[----:B------:R-:W-:Y:S02]  /*0b80*/  LEA R12, P1, R153, UR4, 0x5 ;  /* 0x00000004990c7c11 */ /* 0x000fe4000f8228ff */
[----:B------:R-:W-:Y:S02]  /*0b90*/  LEA.HI.X R11, R11, UR5, RZ, 0x1, P3 ;  /* 0x000000050b0b7c11 */ /* 0x000fe400098f0cff */
[C---:B------:R-:W-:Y:S02]  /*0ba0*/  SHF.L.U32 R158, R217.reuse, 0x2, RZ ;  /* 0x00000002d99e7819 */ /* 0x040fe400000006ff */
[-C--:B------:R-:W-:Y:S01]  /*0bb0*/  LEA R14, P2, R217, R16.reuse, 0x3 ;  /* 0x00000010d90e7211 */ /* 0x080fe200078418ff */
[----:B------:R-:W-:Y:S01]  /*0bc0*/  IMAD.WIDE.U32 R4, R19, 0x2, R4 ;  /* 0x0000000213047825 */ /* 0x000fe200078e0004 */
[----:B------:R-:W-:-:S02]  /*0bd0*/  LEA R16, P3, R209, R16, 0x8 ;  /* 0x00000010d1107211 */ /* 0x000fc400078640ff */
[----:B------:R-:W-:Y:S01]  /*0be0*/  LEA.HI.X R13, R13, UR5, RZ, 0x1, P1 ;  /* 0x000000050d0d7c11 */ /* 0x000fe200088f0cff */
[C---:B------:R-:W-:Y:S01]  /*0bf0*/  IMAD.WIDE.U32 R6, R19.reuse, 0x2, R6 ;  /* 0x0000000213067825 */ /* 0x040fe200078e0006 */
[-C--:B------:R-:W-:Y:S01]  /*0c00*/  LEA.HI.X R15, R158, R17.reuse, RZ, 0x1, P2 ;  /* 0x000000119e0f7211 */ /* 0x080fe200010f0cff */
[----:B------:R0:W5:Y:S01]  /*0c10*/  LDG.E.U16 R45, desc[UR10][R4.64] ;  /* 0x0000000a042d7981 */ /* 0x000162000c1e1500 */
[----:B------:R-:W-:Y:S01]  /*0c20*/  LEA.HI.X R17, R156, R17, RZ, 0x1, P3 ;  /* 0x000000119c117211 */ /* 0x000fe200018f0cff */
[C---:B------:R-:W-:Y:S01]  /*0c30*/  IMAD.WIDE.U32 R8, R19.reuse, 0x2, R8 ;  /* 0x0000000213087825 */ /* 0x040fe200078e0008 */
[----:B------:R-:W-:Y:S01]  /*0c40*/  LOP3.LUT R152, R0, 0x1f, RZ, 0xc0, !PT ;  /* 0x0000001f00987812 */ /* 0x000fe200078ec0ff */
[----:B------:R1:W5:Y:S02]  /*0c50*/  LDG.E.U16 R46, desc[UR10][R6.64] ;  /* 0x0000000a062e7981 */ /* 0x000364000c1e1500 */
[----:B------:R-:W-:Y:S02]  /*0c60*/  IMAD.X R3, RZ, RZ, UR5, P0 ;  /* 0x00000005ff037e24 */ /* 0x000fe400080e06ff */
[C---:B------:R-:W-:Y:S01]  /*0c70*/  IMAD.WIDE.U32 R10, R19.reuse, 0x2, R10 ;  /* 0x00000002130a7825 */ /* 0x040fe200078e000a */
[----:B------:R1:W5:Y:S03]  /*0c80*/  LDG.E.U16 R47, desc[UR10][R8.64] ;  /* 0x0000000a082f7981 */ /* 0x000366000c1e1500 */
[----:B------:R-:W-:-:S02]  /*0c90*/  IMAD.WIDE.U32 R2, R19, 0x2, R2 ;  /* 0x0000000213027825 */ /* 0x000fc400078e0002 */
[----:B------:R-:W5:Y:S02]  /*0ca0*/  LDG.E.U16 R10, desc[UR10][R10.64] ;  /* 0x0000000a0a0a7981 */ /* 0x000f64000c1e1500 */
[----:B0-----:R-:W-:Y:S02]  /*0cb0*/  IMAD.WIDE.U32 R4, R19, 0x2, R12 ;  /* 0x0000000213047825 */ /* 0x001fe400078e000c */
[----:B------:R0:W5:Y:S02]  /*0cc0*/  LDG.E.U16 R3, desc[UR10][R2.64] ;  /* 0x0000000a02037981 */ /* 0x000164000c1e1500 */
[C---:B-1----:R-:W-:Y:S02]  /*0cd0*/  IMAD.WIDE.U32 R6, R152.reuse, 0x2, R14 ;  /* 0x0000000298067825 */ /* 0x042fe400078e000e */
[----:B------:R1:W5:Y:S02]  /*0ce0*/  LDG.E.U16 R4, desc[UR10][R4.64] ;  /* 0x0000000a04047981 */ /* 0x000364000c1e1500 */
[----:B------:R-:W-:-:S02]  /*0cf0*/  IMAD.WIDE.U32 R8, R152, 0x2, R16 ;  /* 0x0000000298087825 */ /* 0x000fc400078e0010 */
[----:B------:R-:W5:Y:S04]  /*0d00*/  LDG.E.U16 R11, desc[UR10][R6.64] ;  /* 0x0000000a060b7981 */ /* 0x000f68000c1e1500 */
[----:B------:R-:W5:Y:S04]  /*0d10*/  LDG.E.U16 R13, desc[UR10][R6.64+0x80] ;  /* 0x0000800a060d7981 */ /* 0x000f68000c1e1500 */
[----:B------:R-:W5:Y:S04]  /*0d20*/  LDG.E.U16 R15, desc[UR10][R8.64] ;  /* 0x0000000a080f7981 */ /* 0x000f68000c1e1500 */
[----:B------:R-:W5:Y:S04]  /*0d30*/  LDG.E.U16 R17, desc[UR10][R8.64+0x80] ;  /* 0x0000800a08117981 */ /* 0x000f68000c1e1500 */
[----:B------:R-:W5:Y:S04]  /*0d40*/  LDG.E.U16 R12, desc[UR10][R6.64+0x40] ;  /* 0x0000400a060c7981 */ /* 0x000f68000c1e1500 */
[----:B------:R1:W5:Y:S04]  /*0d50*/  LDG.E.U16 R14, desc[UR10][R6.64+0xc0] ;  /* 0x0000c00a060e7981 */ /* 0x000368000c1e1500 */
[----:B------:R-:W5:Y:S04]  /*0d60*/  LDG.E.U16 R16, desc[UR10][R8.64+0x40] ;  /* 0x0000400a08107981 */ /* 0x000f68000c1e1500 */
[----:B------:R-:W5:Y:S01]  /*0d70*/  LDG.E.U16 R154, desc[UR10][R8.64+0xc0] ;  /* 0x0000c00a089a7981 */ /* 0x000f62000c1e1500 */
[----:B------:R-:W2:Y:S01]  /*0d80*/  S2UR UR8, SR_CgaCtaId ;  /* 0x00000000000879c3 */ /* 0x000ea20000008800 */
[----:B0-----:R-:W-:-:S02]  /*0d90*/  LOP3.LUT R2, R0, 0x60, RZ, 0xc0, !PT ;  /* 0x0000006000027812 */ /* 0x001fc400078ec0ff */
[----:B-1----:R-:W-:-:S03]  /*0da0*/  SHF.R.S32.HI R5, RZ, 0x7, R0 ;  /* 0x00000007ff057819 */ /* 0x002fc60000011400 */
[----:B------:R-:W-:Y:S01]  /*0db0*/  IMAD R19, R19, 0x2, R2 ;  /* 0x0000000213137824 */ /* 0x000fe200078e0202 */
[----:B------:R-:W-:Y:S01]  /*0dc0*/  SGXT R2, R5, 0x1 ;  /* 0x000000010502781a */ /* 0x000fe20000000200 */
[----:B------:R-:W-:Y:S01]  /*0dd0*/  UMOV UR4, 0x400 ;  /* 0x0000040000047882 */ /* 0x000fe20000000000 */
[----:B------:R-:W-:Y:S02]  /*0de0*/  SHF.R.U32.HI R6, RZ, 0x5, R0 ;  /* 0x00000005ff067819 */ /* 0x000fe40000011600 */
[----:B------:R-:W-:Y:S02]  /*0df0*/  LOP3.LUT R19, R19, 0x90, R2, 0x78, !PT ;  /* 0x0000009013137812 */ /* 0x000fe400078e7802 */
[----:B------:R-:W-:Y:S02]  /*0e00*/  SHF.R.U32.HI R2, RZ, 0x1, R217 ;  /* 0x00000001ff027819 */ /* 0x000fe400000116d9 */
[----:B------:R-:W-:-:S04]  /*0e10*/  LEA R5, R152, R158, 0x1 ;  /* 0x0000009e98057211 */ /* 0x000fc800078e08ff */
[----:B------:R-:W-:Y:S01]  /*0e20*/  LOP3.LUT R2, R5, R2, RZ, 0x3c, !PT ;  /* 0x0000000205027212 */ /* 0x000fe200078e3cff */
[----:B--2---:R-:W-:Y:S01]  /*0e30*/  ULEA UR8, UR8, UR4, 0x18 ;  /* 0x0000000408087291 */ /* 0x004fe2000f8ec03f */
[----:B------:R-:W-:Y:S02]  /*0e40*/  R2UR UR4, R6 ;  /* 0x00000000060472ca */ /* 0x000fe400000e0000 */
[----:B------:R-:W-:Y:S01]  /*0e50*/  LOP3.LUT R5, R2, 0x40, RZ, 0x3c, !PT ;  /* 0x0000004002057812 */ /* 0x000fe200078e3cff */
[----:B------:R-:W-:-:S05]  /*0e60*/  UIADD3 UR5, UR8, 0x2000, URZ ;  /* 0x0000200008057890 */ /* 0x000fca000fffe03f */
[----:B------:R-:W-:Y:S04]  /*0e70*/  STS.U16 [R19+UR8+0x100], R18 ;  /* 0x0001001213007988 */ /* 0x000fe80008000408 */
[----:B----4-:R-:W-:Y:S04]  /*0e80*/  STS.U16 [R19+UR8+0x200], R20 ;  /* 0x0002001413007988 */ /* 0x010fe80008000408 */
[----:B------:R-:W-:Y:S04]  /*0e90*/  STS.U16 [R19+UR8+0x300], R21 ;  /* 0x0003001513007988 */ /* 0x000fe80008000408 */
[----:B------:R-:W-:Y:S04]  /*0ea0*/  STS.U16 [R19+UR8+0x400], R22 ;  /* 0x0004001613007988 */ /* 0x000fe80008000408 */
[----:B------:R-:W-:Y:S01]  /*0eb0*/  STS.U16 [R19+UR8+0x500], R23 ;  /* 0x0005001713007988 */ /* 0x000fe20008000408 */
[----:B------:R-:W-:-:S02]  /*0ec0*/  USHF.L.U32 UR4, UR4, 0x5, URZ ;  /* 0x0000000504047899 */ /* 0x000fc4000800063f */
[----:B------:R-:W-:Y:S02]  /*0ed0*/  USHF.R.U32.HI UR5, URZ, 0x4, UR5 ;  /* 0x000000043f057899 */ /* 0x000fe40008011605 */
[----:B------:R-:W-:Y:S01]  /*0ee0*/  ULOP3.LUT UR4, UR4, 0x80, URZ, 0xc0, !UPT ;  /* 0x0000008004047892 */ /* 0x000fe2000f8ec03f */
[----:B---3--:R-:W-:Y:S04]  /*0ef0*/  STS.U16 [R19+UR8+0x600], R24 ;  /* 0x0006001813007988 */ /* 0x008fe80008000408 */
[----:B------:R-:W-:Y:S04]  /*0f00*/  STS.U16 [R19+UR8+0x700], R25 ;  /* 0x0007001913007988 */ /* 0x000fe80008000408 */
[----:B------:R-:W-:Y:S04]  /*0f10*/  STS.U16 [R19+UR8+0x800], R26 ;  /* 0x0008001a13007988 */ /* 0x000fe80008000408 */
[----:B------:R-:W-:Y:S04]  /*0f20*/  STS.U16 [R19+UR8+0x900], R27 ;  /* 0x0009001b13007988 */ /* 0x000fe80008000408 */
[----:B------:R-:W-:Y:S01]  /*0f30*/  STS.U16 [R19+UR8+0xa00], R28 ;  /* 0x000a001c13007988 */ /* 0x000fe20008000408 */
[----:B------:R-:W-:-:S03]  /*0f40*/  USGXT.U32 UR5, UR5, 0xe ;  /* 0x0000000e0505789a */ /* 0x000fc60008000000 */
[----:B-----5:R-:W-:Y:S01]  /*0f50*/  STS.U16 [R19+UR8+0xb00], R29 ;  /* 0x000b001d13007988 */ /* 0x020fe20008000408 */
[----:B------:R-:W-:-:S03]  /*0f60*/  ULEA.HI UR4, UR8, UR4, URZ, 0x1c ;  /* 0x0000000408047291 */ /* 0x000fc6000f8fe03f */
[----:B------:R-:W-:Y:S04]  /*0f70*/  STS.U16 [R19+UR8+0xc00], R30 ;  /* 0x000c001e13007988 */ /* 0x000fe80008000408 */
[----:B------:R-:W-:Y:S04]  /*0f80*/  STS.U16 [R19+UR8+0xd00], R31 ;  /* 0x000d001f13007988 */ /* 0x000fe80008000408 */
[----:B------:R-:W-:Y:S04]  /*0f90*/  STS.U16 [R19+UR8+0xe00], R32 ;  /* 0x000e002013007988 */ /* 0x000fe80008000408 */
[----:B------:R-:W-:Y:S04]  /*0fa0*/  STS.U16 [R19+UR8+0xf00], R33 ;  /* 0x000f002113007988 */ /* 0x000fe80008000408 */
[----:B------:R-:W-:Y:S01]  /*0fb0*/  STS.U16 [R19+UR8+0x1000], R34 ;  /* 0x0010002213007988 */ /* 0x000fe20008000408 */
[----:B------:R-:W-:-:S03]  /*0fc0*/  ULOP3.LUT UR6, UR5, 0x800000, URZ, 0xfc, !UPT ;  /* 0x0080000005067892 */ /* 0x000fc6000f8efc3f */
        /* <DEDUP_REMOVED lines=11> */
[----:B------:R-:W-:Y:S01]  /*1080*/  UMOV UR14, UR6 ;  /* 0x00000006000e7c82 */ /* 0x000fe20008000000 */
[----:B------:R-:W-:-:S02]  /*1090*/  UMOV UR6, 0xffffff00 ;  /* 0xffffff0000067882 */ /* 0x000fc40000000000 */
[----:B------:R-:W-:Y:S04]  /*10a0*/  STS.U16 [R19+UR8+0x1b00], R45 ;  /* 0x001b002d13007988 */ /* 0x000fe80008000408 */
[----:B------:R-:W-:Y:S04]  /*10b0*/  STS.U16 [R19+UR8+0x1c00], R46 ;  /* 0x001c002e13007988 */ /* 0x000fe80008000408 */
[----:B------:R-:W-:Y:S04]  /*10c0*/  STS.U16 [R19+UR8+0x1d00], R47 ;  /* 0x001d002f13007988 */ /* 0x000fe80008000408 */
[----:B------:R-:W-:Y:S04]  /*10d0*/  STS.U16 [R19+UR8+0x1e00], R10 ;  /* 0x001e000a13007988 */ /* 0x000fe80008000408 */
[----:B------:R-:W-:Y:S04]  /*10e0*/  STS.U16 [R19+UR8], R3 ;  /* 0x0000000313007988 */ /* 0x000fe80008000408 */
[----:B------:R-:W-:Y:S04]  /*10f0*/  STS.U16 [R19+UR8+0x1f00], R4 ;  /* 0x001f000413007988 */ /* 0x000fe80008000408 */
[----:B------:R-:W-:Y:S04]  /*1100*/  STS.U16 [R2+UR8+0x2000], R11 ;  /* 0x0020000b02007988 */ /* 0x000fe80008000408 */
[----:B------:R-:W-:Y:S04]  /*1110*/  STS.U16 [R2+UR8+0x2800], R13 ;  /* 0x0028000d02007988 */ /* 0x000fe80008000408 */
[----:B------:R-:W-:Y:S04]  /*1120*/  STS.U16 [R2+UR8+0x2400], R15 ;  /* 0x0024000f02007988 */ /* 0x000fe80008000408 */
[----:B------:R0:W-:Y:S04]  /*1130*/  STS.U16 [R2+UR8+0x2c00], R17 ;  /* 0x002c001102007988 */ /* 0x0001e80008000408 */
[----:B------:R-:W-:Y:S04]  /*1140*/  STS.U16 [R5+UR8+0x2000], R12 ;  /* 0x0020000c05007988 */ /* 0x000fe80008000408 */
[----:B------:R-:W-:Y:S04]  /*1150*/  STS.U16 [R5+UR8+0x2800], R14 ;  /* 0x0028000e05007988 */ /* 0x000fe80008000408 */
[----:B------:R-:W-:Y:S04]  /*1160*/  STS.U16 [R5+UR8+0x2400], R16 ;  /* 0x0024001005007988 */ /* 0x000fe80008000408 */
[----:B------:R1:W-:Y:S01]  /*1170*/  STS.U16 [R5+UR8+0x2c00], R154 ;  /* 0x002c009a05007988 */ /* 0x0003e20008000408 */
[----:B------:R-:W-:Y:S06]  /*1180*/  BAR.SYNC.DEFER_BLOCKING 0x0 ;  /* 0x0000000000007b1d */ /* 0x000fec0000010000 */
[----:B------:R-:W-:Y:S01]  /*1190*/  UMOV UR7, 0x3fffffef ;  /* 0x3fffffef00077882 */ /* 0x000fe20000000000 */
[----:B------:R-:W-:Y:S01]  /*11a0*/  UMOV UR5, URZ ;  /* 0x0000003f00057c82 */ /* 0x000fe20008000000 */
[----:B------:R-:W-:Y:S01]  /*11b0*/  UMOV UR12, UR4 ;  /* 0x00000004000c7c82 */ /* 0x000fe20008000000 */
[----:B------:R-:W-:Y:S01]  /*11c0*/  UIADD3.64 UR4, UR4, -UR6, URZ ;  /* 0x8000000604047297 */ /* 0x000fe2000fffe03f */
[----:B------:R-:W-:Y:S01]  /*11d0*/  UMOV UR15, 0x40000040 ;  /* 0x40000040000f7882 */ /* 0x000fe20000000000 */
[----:B------:R-:W-:Y:S01]  /*11e0*/  UMOV UR13, 0xc0000010 ;  /* 0xc0000010000d7882 */ /* 0x000fe20000000000 */
[----:B------:R-:W-:Y:S01]  /*11f0*/  UMOV UR6, UR14 ;  /* 0x0000000e00067c82 */ /* 0x000fe20008000000 */
[----:B------:R-:W-:Y:S01]  /*1200*/  UMOV UR7, UR15 ;  /* 0x0000000f00077c82 */ /* 0x000fe20008000000 */
[----:B0-----:R-:W-:Y:S01]  /*1210*/  IMAD.SHL.U32 R2, R0, 0x20, RZ ;  /* 0x0000002000027824 */ /* 0x001fe200078e00ff */
[----:B-1----:R-:W0:Y:S01]  /*1220*/  LDC.64 R154, c[0x0][0x220] ;  /* 0x00008800ff9a7b82 */ /* 0x002e220000000a00 */
[----:B------:R-:W-:-:S06]  /*1230*/  WARPGROUP.ARRIVE ;  /* 0x00000000000079c5 */ /* 0x000fcc0000000000 */
[----:B------:R-:W-:-:S12]  /*1240*/  HGMMA.64x128x16.F32.BF16 R88, gdesc[UR12].tnspB, RZ, !UPT ;  /* 0x41e000000c5879f0 */ /* 0x000fd8000c7018ff */
[----:B------:R-:W-:Y:S01]  /*1250*/  HGMMA.64x128x16.F32.BF16 R24, gdesc[UR4].tnspB, RZ, !UPT, gsb0 ;  /* 0x41e00000041879f0 */ /* 0x000fe2000c0018ff */
[--C-:B------:R-:W-:Y:S01]  /*1260*/  SHF.R.S32.HI R5, RZ, 0x5, R0.reuse ;  /* 0x00000005ff057819 */ /* 0x100fe20000011400 */
[C---:B------:R-:W-:Y:S01]  /*1270*/  IMAD.SHL.U32 R4, R0.reuse, 0x200, RZ ;  /* 0x0000020000047824 */ /* 0x040fe200078e00ff */
[----:B------:R-:W-:Y:S02]  /*1280*/  SHF.R.S32.HI R6, RZ, 0x2, R0 ;  /* 0x00000002ff067819 */ /* 0x000fe40000011400 */
[----:B------:R-:W-:Y:S01]  /*1290*/  SGXT R5, R5, 0x1 ;  /* 0x000000010505781a */ /* 0x000fe20000000200 */
[----:B------:R-:W-:Y:S01]  /*12a0*/  IMAD.SHL.U32 R3, R0, 0x10, RZ ;  /* 0x0000001000037824 */ /* 0x000fe200078e00ff */
[----:B------:R-:W-:Y:S01]  /*12b0*/  LOP3.LUT R2, R2, 0x60, RZ, 0xc0, !PT ;  /* 0x0000006002027812 */ /* 0x000fe200078ec0ff */
[----:B------:R-:W-:Y:S01]  /*12c0*/  IMAD.SHL.U32 R0, R0, 0x2, RZ ;  /* 0x0000000200007824 */ /* 0x000fe200078e00ff */
[----:B------:R-:W-:Y:S02]  /*12d0*/  LOP3.LUT R4, R4, 0x3000, RZ, 0xc0, !PT ;  /* 0x0000300004047812 */ /* 0x000fe400078ec0ff */
[----:B------:R-:W-:-:S02]  /*12e0*/  LOP3.LUT R7, R5, 0x4010, RZ, 0xc0, !PT ;  /* 0x0000401005077812 */ /* 0x000fc400078ec0ff */
[--C-:B------:R-:W-:Y:S02]  /*12f0*/  LOP3.LUT R5, R2, 0xf80, R3.reuse, 0xf8, !PT ;  /* 0x00000f8002057812 */ /* 0x100fe400078ef803 */
[----:B------:R-:W-:Y:S02]  /*1300*/  LOP3.LUT R4, R4, 0x70, R3, 0xf8, !PT ;  /* 0x0000007004047812 */ /* 0x000fe400078ef803 */
[----:B------:R-:W-:Y:S02]  /*1310*/  SGXT R2, R6, 0x1 ;  /* 0x000000010602781a */ /* 0x000fe40000000200 */
[----:B------:R-:W-:Y:S02]  /*1320*/  LOP3.LUT R7, R7, 0x180, R0, 0xf8, !PT ;  /* 0x0000018007077812 */ /* 0x000fe400078ef800 */
[----:B------:R-:W-:Y:S02]  /*1330*/  LOP3.LUT R2, R5, 0x4010, R2, 0xf8, !PT ;  /* 0x0000401005027812 */ /* 0x000fe400078ef802 */
[----:B------:R-:W-:-:S02]  /*1340*/  LOP3.LUT R0, R7, R4, RZ, 0x3c, !PT ;  /* 0x0000000407007212 */ /* 0x000fc400078e3cff */
[----:B------:R-:W-:Y:S02]  /*1350*/  LOP3.LUT R3, R2, 0x10, RZ, 0x3c, !PT ;  /* 0x0000001002037812 */ /* 0x000fe400078e3cff */
[-C--:B0-----:R-:W-:Y:S02]  /*1360*/  LEA R208, P4, R195, R154.reuse, 0x9 ;  /* 0x0000009ac3d07211 */ /* 0x081fe400078848ff */
[-C--:B------:R-:W-:Y:S02]  /*1370*/  LEA R204, P6, R173, R154.reuse, 0x9 ;  /* 0x0000009aadcc7211 */ /* 0x080fe400078c48ff */
[----:B------:R-:W-:Y:S01]  /*1380*/  LEA R192, P1, R205, R154, 0x9 ;  /* 0x0000009acdc07211 */ /* 0x000fe200078248ff */
[----:B------:R-:W-:Y:S01]  /*1390*/  IMAD.SHL.U32 R162, R213, 0x80, RZ ;  /* 0x00000080d5a27824 */ /* 0x000fe200078e00ff */
[----:B------:R-:W-:Y:S01]  /*13a0*/  SHF.L.U32 R160, R171, 0x7, RZ ;  /* 0x00000007aba07819 */ /* 0x000fe200000006ff */
[----:B------:R-:W-:Y:S01]  /*13b0*/  IMAD.SHL.U32 R164, R203, 0x80, RZ ;  /* 0x00000080cba47824 */ /* 0x000fe200078e00ff */
[----:B------:R-:W-:Y:S01]  /*13c0*/  SHF.L.U32 R170, R169, 0x7, RZ ;  /* 0x00000007a9aa7819 */ /* 0x000fe200000006ff */
[----:B------:R-:W-:-:S02]  /*13d0*/  IMAD.SHL.U32 R166, R191, 0x80, RZ ;  /* 0x00000080bfa67824 */ /* 0x000fc400078e00ff */
[----:B------:R-:W-:Y:S02]  /*13e0*/  IMAD.SHL.U32 R168, R181, 0x80, RZ ;  /* 0x00000080b5a87824 */ /* 0x000fe400078e00ff */
[----:B------:R-:W-:Y:S02]  /*13f0*/  IMAD.SHL.U32 R172, R207, 0x80, RZ ;  /* 0x00000080cfac7824 */ /* 0x000fe400078e00ff */
[----:B------:R-:W-:Y:S02]  /*1400*/  IMAD.SHL.U32 R174, R199, 0x80, RZ ;  /* 0x00000080c7ae7824 */ /* 0x000fe400078e00ff */
[----:B------:R-:W-:Y:S02]  /*1410*/  IMAD.SHL.U32 R176, R187, 0x80, RZ ;  /* 0x00000080bbb07824 */ /* 0x000fe400078e00ff */
[----:B------:R-:W-:Y:S01]  /*1420*/  IMAD.SHL.U32 R178, R185, 0x80, RZ ;  /* 0x00000080b9b27824 */ /* 0x000fe200078e00ff */
[----:B------:R-:W-:Y:S01]  /*1430*/  SHF.L.U32 R180, R167, 0x7, RZ ;  /* 0x00000007a7b47819 */ /* 0x000fe200000006ff */
[----:B------:R-:W-:Y:S01]  /*1440*/  IMAD.SHL.U32 R182, R165, 0x80, RZ ;  /* 0x00000080a5b67824 */ /* 0x000fe200078e00ff */
[----:B------:R-:W-:Y:S01]  /*1450*/  SHF.L.U32 R190, R157, 0x7, RZ ;  /* 0x000000079dbe7819 */ /* 0x000fe200000006ff */
[----:B------:R-:W-:-:S02]  /*1460*/  IMAD.SHL.U32 R184, R163, 0x80, RZ ;  /* 0x00000080a3b87824 */ /* 0x000fc400078e00ff */
[----:B------:R-:W-:Y:S02]  /*1470*/  IMAD.SHL.U32 R186, R161, 0x80, RZ ;  /* 0x00000080a1ba7824 */ /* 0x000fe400078e00ff */
[----:B------:R-:W-:Y:S01]  /*1480*/  IMAD.SHL.U32 R188, R159, 0x80, RZ ;  /* 0x000000809fbc7824 */ /* 0x000fe200078e00ff */
[----:B------:R-:W-:Y:S02]  /*1490*/  WARPGROUP.DEPBAR.LE gsb0, 0x0 ;  /* 0x00008000000079c5 */ /* 0x000fe40000010000 */
[----:B------:R-:W-:Y:S01]  /*14a0*/  MOV R4, R88 ;  /* 0x0000005800047202 */ /* 0x000fe20000000f00 */
[----:B------:R-:W-:Y:S02]  /*14b0*/  IMAD.MOV.U32 R5, RZ, RZ, R90 ;  /* 0x000000ffff057224 */ /* 0x000fe400078e005a */
[----:B------:R-:W-:Y:S02]  /*14c0*/  IMAD.MOV.U32 R6, RZ, RZ, R104 ;  /* 0x000000ffff067224 */ /* 0x000fe400078e0068 */
[----:B------:R-:W-:Y:S01]  /*14d0*/  IMAD.MOV.U32 R7, RZ, RZ, R106 ;  /* 0x000000ffff077224 */ /* 0x000fe200078e006a */
[----:B------:R-:W-:Y:S01]  /*14e0*/  BAR.SYNC.DEFER_BLOCKING 0x0 ;  /* 0x0000000000007b1d */ /* 0x000fe20000010000 */
[----:B------:R-:W-:Y:S01]  /*14f0*/  IMAD.MOV.U32 R8, RZ, RZ, R92 ;  /* 0x000000ffff087224 */ /* 0x000fe200078e005c */
[----:B------:R-:W-:Y:S01]  /*1500*/  MOV R9, R94 ;  /* 0x0000005e00097202 */ /* 0x000fe20000000f00 */
[----:B------:R-:W-:Y:S01]  /*1510*/  IMAD.MOV.U32 R10, RZ, RZ, R108 ;  /* 0x000000ffff0a7224 */ /* 0x000fe200078e006c */
[----:B------:R-:W-:Y:S01]  /*1520*/  MOV R14, R112 ;  /* 0x00000070000e7202 */ /* 0x000fe20000000f00 */
[----:B------:R-:W-:Y:S01]  /*1530*/  IMAD.MOV.U32 R11, RZ, RZ, R110 ;  /* 0x000000ffff0b7224 */ /* 0x000fe200078e006e */
[----:B------:R-:W-:Y:S01]  /*1540*/  MOV R19, R118 ;  /* 0x0000007600137202 */ /* 0x000fe20000000f00 */
[----:B------:R-:W-:-:S02]  /*1550*/  IMAD.MOV.U32 R12, RZ, RZ, R96 ;  /* 0x000000ffff0c7224 */ /* 0x000fc400078e0060 */
[----:B------:R-:W-:Y:S02]  /*1560*/  IMAD.MOV.U32 R13, RZ, RZ, R98 ;  /* 0x000000ffff0d7224 */ /* 0x000fe400078e0062 */
[----:B------:R-:W-:Y:S02]  /*1570*/  IMAD.MOV.U32 R15, RZ, RZ, R114 ;  /* 0x000000ffff0f7224 */ /* 0x000fe400078e0072 */
[----:B------:R-:W-:Y:S02]  /*1580*/  IMAD.MOV.U32 R16, RZ, RZ, R100 ;  /* 0x000000ffff107224 */ /* 0x000fe400078e0064 */
[----:B------:R-:W-:Y:S02]  /*1590*/  IMAD.MOV.U32 R17, RZ, RZ, R102 ;  /* 0x000000ffff117224 */ /* 0x000fe400078e0066 */
[----:B------:R-:W-:Y:S01]  /*15a0*/  IMAD.MOV.U32 R18, RZ, RZ, R116 ;  /* 0x000000ffff127224 */ /* 0x000fe200078e0074 */
[----:B------:R-:W-:Y:S01]  /*15b0*/  MOV R88, R93 ;  /* 0x0000005d00587202 */ /* 0x000fe20000000f00 */
[----:B------:R-:W-:Y:S01]  /*15c0*/  IMAD.MOV.U32 R20, RZ, RZ, R89 ;  /* 0x000000ffff147224 */ /* 0x000fe200078e0059 */
[----:B------:R0:W-:Y:S01]  /*15d0*/  STS.128 [R2+UR8], R4 ;  /* 0x0000000402007988 */ /* 0x0001e20008000c08 */
[----:B------:R-:W-:-:S02]  /*15e0*/  IMAD.MOV.U32 R21, RZ, RZ, R91 ;  /* 0x000000ffff157224 */ /* 0x000fc400078e005b */
[----:B------:R-:W-:Y:S01]  /*15f0*/  IMAD.MOV.U32 R22, RZ, RZ, R105 ;  /* 0x000000ffff167224 */ /* 0x000fe200078e0069 */
[----:B------:R1:W-:Y:S01]  /*1600*/  STS.128 [R2+UR8+0x1000], R8 ;  /* 0x0010000802007988 */ /* 0x0003e20008000c08 */
[----:B------:R-:W-:Y:S02]  /*1610*/  IMAD.MOV.U32 R23, RZ, RZ, R107 ;  /* 0x000000ffff177224 */ /* 0x000fe400078e006b */
[----:B------:R-:W-:Y:S01]  /*1620*/  IMAD.MOV.U32 R89, RZ, RZ, R95 ;  /* 0x000000ffff597224 */ /* 0x000fe200078e005f */
[----:B------:R2:W-:Y:S01]  /*1630*/  STS.128 [R2+UR8+0x2000], R12 ;  /* 0x0020000c02007988 */ /* 0x0005e20008000c08 */
[----:B------:R-:W-:Y:S02]  /*1640*/  IMAD.MOV.U32 R90, RZ, RZ, R109 ;  /* 0x000000ffff5a7224 */ /* 0x000fe400078e006d */
[----:B------:R-:W-:Y:S01]  /*1650*/  IMAD.MOV.U32 R91, RZ, RZ, R111 ;  /* 0x000000ffff5b7224 */ /* 0x000fe200078e006f */
[----:B------:R3:W-:Y:S01]  /*1660*/  STS.128 [R2+UR8+0x3000], R16 ;  /* 0x0030001002007988 */ /* 0x0007e20008000c08 */
[----:B0-----:R-:W-:Y:S01]  /*1670*/  IMAD.MOV.U32 R4, RZ, RZ, R97 ;  /* 0x000000ffff047224 */ /* 0x001fe200078e0061 */
[----:B------:R-:W-:Y:S01]  /*1680*/  MOV R5, R99 ;  /* 0x0000006300057202 */ /* 0x000fe20000000f00 */
[----:B------:R-:W-:-:S02]  /*1690*/  IMAD.MOV.U32 R6, RZ, RZ, R113 ;  /* 0x000000ffff067224 */ /* 0x000fc400078e0071 */
[----:B------:R-:W-:Y:S01]  /*16a0*/  IMAD.MOV.U32 R7, RZ, RZ, R115 ;  /* 0x000000ffff077224 */ /* 0x000fe200078e0073 */
[----:B-1----:R-:W-:Y:S01]  /*16b0*/  MOV R10, R117 ;  /* 0x00000075000a7202 */ /* 0x002fe20000000f00 */
[----:B------:R-:W-:Y:S02]  /*16c0*/  IMAD.MOV.U32 R8, RZ, RZ, R101 ;  /* 0x000000ffff087224 */ /* 0x000fe400078e0065 */
[----:B------:R-:W-:Y:S01]  /*16d0*/  IMAD.MOV.U32 R9, RZ, RZ, R103 ;  /* 0x000000ffff097224 */ /* 0x000fe200078e0067 */
[----:B------:R0:W-:Y:S01]  /*16e0*/  STS.128 [R3+UR8+0x2000], R4 ;  /* 0x0020000403007988 */ /* 0x0001e20008000c08 */
[----:B------:R-:W-:Y:S01]  /*16f0*/  IMAD.MOV.U32 R11, RZ, RZ, R119 ;  /* 0x000000ffff0b7224 */ /* 0x000fe200078e0077 */
[----:B--2---:R-:W-:Y:S01]  /*1700*/  LEA R12, P0, R217, R154, 0x4 ;  /* 0x0000009ad90c7211 */ /* 0x004fe200078020ff */
[----:B------:R-:W-:Y:S02]  /*1710*/  IMAD.SHL.U32 R14, R201, 0x80, RZ ;  /* 0x00000080c90e7824 */ /* 0x000fe400078e00ff */
[----:B---3--:R-:W-:Y:S01]  /*1720*/  IMAD.SHL.U32 R16, R195, 0x80, RZ ;  /* 0x00000080c3107824 */ /* 0x008fe200078e00ff */
[----:B------:R1:W-:Y:S01]  /*1730*/  STS.128 [R3+UR8], R20 ;  /* 0x0000001403007988 */ /* 0x0003e20008000c08 */
[----:B------:R-:W-:Y:S01]  /*1740*/  LEA.HI.X R13, R158, R155, RZ, 0x2, P0 ;  /* 0x0000009b9e0d7211 */ /* 0x000fe200000f14ff */
[----:B------:R-:W-:-:S02]  /*1750*/  IMAD.SHL.U32 R18, R177, 0x80, RZ ;  /* 0x00000080b1127824 */ /* 0x000fc400078e00ff */
[----:B------:R2:W-:Y:S01]  /*1760*/  STS.128 [R3+UR8+0x1000], R88 ;  /* 0x0010005803007988 */ /* 0x0005e20008000c08 */
[----:B------:R-:W-:Y:S01]  /*1770*/  IMAD.SHL.U32 R94, R215, 0x80, RZ ;  /* 0x00000080d75e7824 */ /* 0x000fe200078e00ff */
[-C--:B0-----:R-:W-:Y:S02]  /*1780*/  LEA R4, P2, R209, R154.reuse, 0x9 ;  /* 0x0000009ad1047211 */ /* 0x081fe400078448ff */
[-C--:B------:R-:W-:Y:S01]  /*1790*/  LEA R6, P3, R201, R154.reuse, 0x9 ;  /* 0x0000009ac9067211 */ /* 0x080fe200078648ff */
[----:B------:R0:W-:Y:S01]  /*17a0*/  STS.128 [R3+UR8+0x3000], R8 ;  /* 0x0030000803007988 */ /* 0x0001e20008000c08 */
[-C--:B------:R-:W-:Y:S01]  /*17b0*/  LEA.HI.X R5, R156, R155.reuse, RZ, 0x2, P2 ;  /* 0x0000009b9c057211 */ /* 0x080fe200010f14ff */
[----:B-1----:R-:W-:Y:S01]  /*17c0*/  IMAD.SHL.U32 R20, R205, 0x80, RZ ;  /* 0x00000080cd147824 */ /* 0x002fe200078e00ff */
[----:B------:R-:W-:Y:S01]  /*17d0*/  LEA.HI.X R7, R14, R155, RZ, 0x2, P3 ;  /* 0x0000009b0e077211 */ /* 0x000fe200018f14ff */
[----:B------:R-:W-:Y:S01]  /*17e0*/  IMAD.SHL.U32 R22, R193, 0x80, RZ ;  /* 0x00000080c1167824 */ /* 0x000fe200078e00ff */
[----:B------:R-:W-:Y:S01]  /*17f0*/  SHF.L.U32 R92, R173, 0x7, RZ ;  /* 0x00000007ad5c7819 */ /* 0x000fe200000006ff */
[----:B--2---:R-:W-:Y:S01]  /*1800*/  IMAD.SHL.U32 R90, R179, 0x80, RZ ;  /* 0x00000080b35a7824 */ /* 0x004fe200078e00ff */
[----:B------:R-:W-:-:S02]  /*1810*/  LEA R194, P0, R215, R154, 0x9 ;  /* 0x0000009ad7c27211 */ /* 0x000fc400078048ff */
[-C--:B------:R-:W-:Y:S02]  /*1820*/  LEA R114, P2, R193, R154.reuse, 0x9 ;  /* 0x0000009ac1727211 */ /* 0x080fe400078448ff */
[-C--:B------:R-:W-:Y:S02]  /*1830*/  LEA R104, P3, R179, R154.reuse, 0x9 ;  /* 0x0000009ab3687211 */ /* 0x080fe400078648ff */
[-C--:B------:R-:W-:Y:S02]  /*1840*/  LEA.HI.X R209, R16, R155.reuse, RZ, 0x2, P4 ;  /* 0x0000009b10d17211 */ /* 0x080fe400020f14ff */
[-C--:B0-----:R-:W-:Y:S02]  /*1850*/  LEA R8, P5, R177, R154.reuse, 0x9 ;  /* 0x0000009ab1087211 */ /* 0x081fe400078a48ff */
[C---:B------:R-:W-:Y:S02]  /*1860*/  SHF.L.U32 R98, R175.reuse, 0x7, RZ ;  /* 0x00000007af627819 */ /* 0x040fe400000006ff */
[----:B------:R-:W-:Y:S01]  /*1870*/  LEA R112, P4, R175, R154, 0x9 ;  /* 0x0000009aaf707211 */ /* 0x000fe200078848ff */
[----:B------:R-:W-:Y:S01]  /*1880*/  IMAD.SHL.U32 R10, R211, 0x80, RZ ;  /* 0x00000080d30a7824 */ /* 0x000fe200078e00ff */
[-C--:B------:R-:W-:Y:S01]  /*1890*/  LEA.HI.X R9, R18, R155.reuse, RZ, 0x2, P5 ;  /* 0x0000009b12097211 */ /* 0x080fe200028f14ff */
[----:B------:R-:W-:Y:S01]  /*18a0*/  IMAD.SHL.U32 R116, R197, 0x80, RZ ;  /* 0x00000080c5747824 */ /* 0x000fe200078e00ff */
[-C--:B------:R-:W-:Y:S01]  /*18b0*/  LEA.HI.X R205, R92, R155.reuse, RZ, 0x2, P6 ;  /* 0x0000009b5ccd7211 */ /* 0x080fe200030f14ff */
[----:B------:R-:W-:Y:S01]  /*18c0*/  IMAD.SHL.U32 R118, R189, 0x80, RZ ;  /* 0x00000080bd767824 */ /* 0x000fe200078e00ff */
[-C--:B------:R-:W-:Y:S01]  /*18d0*/  LEA.HI.X R195, R94, R155.reuse, RZ, 0x2, P0 ;  /* 0x0000009b5ec37211 */ /* 0x080fe200000f14ff */
[----:B------:R-:W-:Y:S01]  /*18e0*/  IMAD.SHL.U32 R158, R183, 0x80, RZ ;  /* 0x00000080b79e7824 */ /* 0x000fe200078e00ff */
[----:B------:R-:W-:-:S02]  /*18f0*/  LEA.HI.X R193, R20, R155, RZ, 0x2, P1 ;  /* 0x0000009b14c17211 */ /* 0x000fc400008f14ff */
[-C--:B------:R-:W-:Y:S02]  /*1900*/  LEA.HI.X R115, R22, R155.reuse, RZ, 0x2, P2 ;  /* 0x0000009b16737211 */ /* 0x080fe400010f14ff */
[----:B------:R-:W-:Y:S02]  /*1910*/  LEA.HI.X R105, R90, R155, RZ, 0x2, P3 ;  /* 0x0000009b5a697211 */ /* 0x000fe400018f14ff */
[-C--:B------:R-:W-:Y:S02]  /*1920*/  LEA R100, P5, R211, R154.reuse, 0x9 ;  /* 0x0000009ad3647211 */ /* 0x080fe400078a48ff */
[-C--:B------:R-:W-:Y:S02]  /*1930*/  LEA R110, P6, R197, R154.reuse, 0x9 ;  /* 0x0000009ac56e7211 */ /* 0x080fe400078c48ff */
[-C--:B------:R-:W-:Y:S02]  /*1940*/  LEA R96, P0, R189, R154.reuse, 0x9 ;  /* 0x0000009abd607211 */ /* 0x080fe400078048ff */
[----:B------:R-:W-:-:S02]  /*1950*/  LEA R108, P1, R183, R154, 0x9 ;  /* 0x0000009ab76c7211 */ /* 0x000fc400078248ff */
[-C--:B------:R-:W-:Y:S02]  /*1960*/  LEA R88, P2, R171, R154.reuse, 0x9 ;  /* 0x0000009aab587211 */ /* 0x080fe400078448ff */
[-C--:B------:R-:W-:Y:S02]  /*1970*/  LEA R106, P3, R213, R154.reuse, 0x9 ;  /* 0x0000009ad56a7211 */ /* 0x080fe400078648ff */
[-C--:B------:R-:W-:Y:S02]  /*1980*/  LEA.HI.X R113, R98, R155.reuse, RZ, 0x2, P4 ;  /* 0x0000009b62717211 */ /* 0x080fe400020f14ff */
[----:B------:R-:W-:Y:S02]  /*1990*/  LEA R18, P4, R203, R154, 0x9 ;  /* 0x0000009acb127211 */ /* 0x000fe400078848ff */
[-C--:B------:R-:W-:Y:S02]  /*19a0*/  LEA.HI.X R101, R10, R155.reuse, RZ, 0x2, P5 ;  /* 0x0000009b0a657211 */ /* 0x080fe400028f14ff */
[----:B------:R-:W-:-:S02]  /*19b0*/  LEA.HI.X R111, R116, R155, RZ, 0x2, P6 ;  /* 0x0000009b746f7211 */ /* 0x000fc400030f14ff */
[-C--:B------:R-:W-:Y:S02]  /*19c0*/  LEA.HI.X R97, R118, R155.reuse, RZ, 0x2, P0 ;  /* 0x0000009b76617211 */ /* 0x080fe400000f14ff */
[-C--:B------:R-:W-:Y:S02]  /*19d0*/  LEA.HI.X R109, R158, R155.reuse, RZ, 0x2, P1 ;  /* 0x0000009b9e6d7211 */ /* 0x080fe400008f14ff */
[-C--:B------:R-:W-:Y:S02]  /*19e0*/  LEA.HI.X R89, R160, R155.reuse, RZ, 0x2, P2 ;  /* 0x0000009ba0597211 */ /* 0x080fe400010f14ff */
[----:B------:R-:W-:Y:S02]  /*19f0*/  LEA.HI.X R107, R162, R155, RZ, 0x2, P3 ;  /* 0x0000009ba26b7211 */ /* 0x000fe400018f14ff */
[-C--:B------:R-:W-:Y:S02]  /*1a00*/  LEA R102, P5, R191, R154.reuse, 0x9 ;  /* 0x0000009abf667211 */ /* 0x080fe400078a48ff */
[----:B------:R-:W-:-:S02]  /*1a10*/  LEA R10, P6, R181, R154, 0x9 ;  /* 0x0000009ab50a7211 */ /* 0x000fc400078c48ff */
[-C--:B------:R-:W-:Y:S02]  /*1a20*/  LEA R14, P0, R169, R154.reuse, 0x9 ;  /* 0x0000009aa90e7211 */ /* 0x080fe400078048ff */
[-C--:B------:R-:W-:Y:S02]  /*1a30*/  LEA R98, P1, R207, R154.reuse, 0x9 ;  /* 0x0000009acf627211 */ /* 0x080fe400078248ff */
[-C--:B------:R-:W-:Y:S02]  /*1a40*/  LEA R94, P2, R199, R154.reuse, 0x9 ;  /* 0x0000009ac75e7211 */ /* 0x080fe400078448ff */
[-C--:B------:R-:W-:Y:S02]  /*1a50*/  LEA R92, P3, R187, R154.reuse, 0x9 ;  /* 0x0000009abb5c7211 */ /* 0x080fe400078648ff */
[-C--:B------:R-:W-:Y:S02]  /*1a60*/  LEA.HI.X R19, R164, R155.reuse, RZ, 0x2, P4 ;  /* 0x0000009ba4137211 */ /* 0x080fe400020f14ff */
[----:B------:R-:W-:Y:S01]  /*1a70*/  LEA R90, P4, R185, R154, 0x9 ;  /* 0x0000009ab95a7211 */ /* 0x000fe200078848ff */
[----:B------:R-:W-:Y:S01]  /*1a80*/  IMAD.SHL.U32 R158, R153, 0x80, RZ ;  /* 0x00000080999e7824 */ /* 0x000fe200078e00ff */
[----:B------:R-:W-:-:S02]  /*1a90*/  LEA.HI.X R103, R166, R155, RZ, 0x2, P5 ;  /* 0x0000009ba6677211 */ /* 0x000fc400028f14ff */
[-C--:B------:R-:W-:Y:S02]  /*1aa0*/  LEA.HI.X R11, R168, R155.reuse, RZ, 0x2, P6 ;  /* 0x0000009ba80b7211 */ /* 0x080fe400030f14ff */
[-C--:B------:R-:W-:Y:S01]  /*1ab0*/  LEA.HI.X R15, R170, R155.reuse, RZ, 0x2, P0 ;  /* 0x0000009baa0f7211 */ /* 0x080fe200000f14ff */
[----:B------:R-:W-:Y:S01]  /*1ac0*/  BAR.SYNC.DEFER_BLOCKING 0x0 ;  /* 0x0000000000007b1d */ /* 0x000fe20000010000 */
[-C--:B------:R-:W-:Y:S02]  /*1ad0*/  LEA.HI.X R99, R172, R155.reuse, RZ, 0x2, P1 ;  /* 0x0000009bac637211 */ /* 0x080fe400008f14ff */
[-C--:B------:R-:W-:Y:S02]  /*1ae0*/  LEA.HI.X R95, R174, R155.reuse, RZ, 0x2, P2 ;  /* 0x0000009bae5f7211 */ /* 0x080fe400010f14ff */
[----:B------:R-:W-:Y:S02]  /*1af0*/  LEA.HI.X R93, R176, R155, RZ, 0x2, P3 ;  /* 0x0000009bb05d7211 */ /* 0x000fe400018f14ff */
[----:B------:R-:W-:-:S02]  /*1b00*/  LEA R22, P5, R167, R154, 0x9 ;  /* 0x0000009aa7167211 */ /* 0x000fc400078a48ff */
[-C--:B------:R-:W-:Y:S02]  /*1b10*/  LEA R20, P6, R165, R154.reuse, 0x9 ;  /* 0x0000009aa5147211 */ /* 0x080fe400078c48ff */
[-C--:B------:R-:W-:Y:S02]  /*1b20*/  LEA R16, P0, R163, R154.reuse, 0x9 ;  /* 0x0000009aa3107211 */ /* 0x080fe400078048ff */
[-C--:B------:R-:W-:Y:S02]  /*1b30*/  LEA R116, P1, R161, R154.reuse, 0x9 ;  /* 0x0000009aa1747211 */ /* 0x080fe400078248ff */
[-C--:B------:R-:W-:Y:S02]  /*1b40*/  LEA R118, P2, R159, R154.reuse, 0x9 ;  /* 0x0000009a9f767211 */ /* 0x080fe400078448ff */
[----:B------:R-:W-:Y:S02]  /*1b50*/  LEA R156, P3, R157, R154, 0x9 ;  /* 0x0000009a9d9c7211 */ /* 0x000fe400078648ff */
[----:B------:R-:W-:-:S02]  /*1b60*/  LEA.HI.X R91, R178, R155, RZ, 0x2, P4 ;  /* 0x0000009bb25b7211 */ /* 0x000fc400020f14ff */
[----:B------:R-:W-:Y:S02]  /*1b70*/  LEA R154, P4, R153, R154, 0x9 ;  /* 0x0000009a999a7211 */ /* 0x000fe400078848ff */
[-C--:B------:R-:W-:Y:S01]  /*1b80*/  LEA.HI.X R23, R180, R155.reuse, RZ, 0x2, P5 ;  /* 0x0000009bb4177211 */ /* 0x080fe200028f14ff */
[----:B------:R-:W-:Y:S01]  /*1b90*/  IMAD.WIDE.U32 R206, R152, 0x4, R8 ;  /* 0x0000000498ce7825 */ /* 0x000fe200078e0008 */
[-C--:B------:R-:W-:Y:S01]  /*1ba0*/  LEA.HI.X R21, R182, R155.reuse, RZ, 0x2, P6 ;  /* 0x0000009bb6157211 */ /* 0x080fe200030f14ff */
[----:B------:R-:W0:Y:S01]  /*1bb0*/  LDS.128 R176, [R0+UR8] ;  /* 0x0000000800b07984 */ /* 0x000e220008000c00 */
[-C--:B------:R-:W-:Y:S02]  /*1bc0*/  LEA.HI.X R17, R184, R155.reuse, RZ, 0x2, P0 ;  /* 0x0000009bb8117211 */ /* 0x080fe400000f14ff */
[-C--:B------:R-:W-:Y:S01]  /*1bd0*/  LEA.HI.X R117, R186, R155.reuse, RZ, 0x2, P1 ;  /* 0x0000009bba757211 */ /* 0x080fe200008f14ff */
[----:B------:R-:W-:Y:S01]  /*1be0*/  IMAD.WIDE.U32 R214, R152, 0x4, R12 ;  /* 0x0000000498d67825 */ /* 0x000fe200078e000c */
[-C--:B------:R-:W-:Y:S01]  /*1bf0*/  LEA.HI.X R119, R188, R155.reuse, RZ, 0x2, P2 ;  /* 0x0000009bbc777211 */ /* 0x080fe200010f14ff */
[----:B------:R-:W-:Y:S01]  /*1c00*/  LDS.128 R172, [R0+UR8+0x200] ;  /* 0x0002000800ac7984 */ /* 0x000fe20008000c00 */
[----:B------:R-:W-:-:S02]  /*1c10*/  LEA.HI.X R157, R190, R155, RZ, 0x2, P3 ;  /* 0x0000009bbe9d7211 */ /* 0x000fc400018f14ff */
[----:B------:R-:W-:Y:S01]  /*1c20*/  LEA.HI.X R155, R158, R155, RZ, 0x2, P4 ;  /* 0x0000009b9e9b7211 */ /* 0x000fe200020f14ff */
[C---:B------:R-:W-:Y:S01]  /*1c30*/  IMAD.WIDE.U32 R212, R152.reuse, 0x4, R4 ;  /* 0x0000000498d47825 */ /* 0x040fe200078e0004 */
[----:B------:R-:W-:Y:S03]  /*1c40*/  LDS.128 R168, [R0+UR8+0x400] ;  /* 0x0004000800a87984 */ /* 0x000fe60008000c00 */
[C---:B------:R-:W-:Y:S01]  /*1c50*/  IMAD.WIDE.U32 R210, R152.reuse, 0x4, R6 ;  /* 0x0000000498d27825 */ /* 0x040fe200078e0006 */
[----:B------:R-:W-:Y:S03]  /*1c60*/  LDS.128 R164, [R0+UR8+0x600] ;  /* 0x0006000800a47984 */ /* 0x000fe60008000c00 */
[C---:B------:R-:W-:Y:S01]  /*1c70*/  IMAD.WIDE.U32 R8, R152.reuse, 0x4, R14 ;  /* 0x0000000498087825 */ /* 0x040fe200078e000e */
[----:B------:R-:W-:Y:S03]  /*1c80*/  LDS.128 R160, [R0+UR8+0x800] ;  /* 0x0008000800a07984 */ /* 0x000fe60008000c00 */
[----:B------:R-:W-:-:S04]  /*1c90*/  IMAD.WIDE.U32 R208, R152, 0x4, R208 ;  /* 0x0000000498d07825 */ /* 0x000fc800078e00d0 */
        /* <DEDUP_REMOVED lines=23> */
[C---:B------:R-:W-:Y:S02]  /*1e10*/  IMAD.WIDE.U32 R12, R152.reuse, 0x4, R118 ;  /* 0x00000004980c7825 */ /* 0x040fe400078e0076 */
[----:B------:R-:W-:Y:S02]  /*1e20*/  LDS.128 R116, [R0+UR8+0xc00] ;  /* 0x000c000800747984 */ /* 0x000fe40008000c00 */
[C---:B------:R-:W-:Y:S02]  /*1e30*/  IMAD.WIDE.U32 R6, R152.reuse, 0x4, R156 ;  /* 0x0000000498067825 */ /* 0x040fe400078e009c */
[----:B------:R-:W-:Y:S02]  /*1e40*/  LDS.128 R156, [R0+UR8+0xa00] ;  /* 0x000a0008009c7984 */ /* 0x000fe40008000c00 */
[----:B------:R-:W-:Y:S02]  /*1e50*/  IMAD.WIDE.U32 R4, R152, 0x4, R154 ;  /* 0x0000000498047825 */ /* 0x000fe400078e009a */
[----:B------:R-:W-:Y:S01]  /*1e60*/  LDS.128 R152, [R0+UR8+0xe00] ;  /* 0x000e000800987984 */ /* 0x000fe20008000c00 */
[----:B------:R-:W-:Y:S01]  /*1e70*/  MOV R188, R32 ;  /* 0x0000002000bc7202 */ /* 0x000fe20000000f00 */
[----:B------:R-:W-:-:S02]  /*1e80*/  IMAD.MOV.U32 R180, RZ, RZ, R24 ;  /* 0x000000ffffb47224 */ /* 0x000fc400078e0018 */
[----:B------:R-:W-:Y:S02]  /*1e90*/  IMAD.MOV.U32 R184, RZ, RZ, R28 ;  /* 0x000000ffffb87224 */ /* 0x000fe400078e001c */
[----:B------:R-:W-:Y:S01]  /*1ea0*/  IMAD.MOV.U32 R196, RZ, RZ, R36 ;  /* 0x000000ffffc47224 */ /* 0x000fe200078e0024 */
[----:B------:R-:W-:Y:S01]  /*1eb0*/  MOV R36, R37 ;  /* 0x0000002500247202 */ /* 0x000fe20000000f00 */
[----:B------:R-:W-:Y:S01]  /*1ec0*/  IMAD.MOV.U32 R24, RZ, RZ, R25 ;  /* 0x000000ffff187224 */ /* 0x000fe200078e0019 */
[----:B------:R-:W-:Y:S01]  /*1ed0*/  MOV R183, R42 ;  /* 0x0000002a00b77202 */ /* 0x000fe20000000f00 */
[----:B------:R-:W-:Y:S01]  /*1ee0*/  IMAD.MOV.U32 R28, RZ, RZ, R29 ;  /* 0x000000ffff1c7224 */ /* 0x000fe200078e001d */
[----:B------:R-:W-:Y:S01]  /*1ef0*/  MOV R197, R38 ;  /* 0x0000002600c57202 */ /* 0x000fe20000000f00 */
[----:B------:R-:W-:Y:S02]  /*1f00*/  IMAD.MOV.U32 R32, RZ, RZ, R33 ;  /* 0x000000ffff207224 */ /* 0x000fe400078e0021 */
[----:B------:R-:W-:Y:S01]  /*1f10*/  IMAD.MOV.U32 R181, RZ, RZ, R26 ;  /* 0x000000ffffb57224 */ /* 0x000fe200078e001a */
[----:B------:R-:W-:Y:S01]  /*1f20*/  MOV R26, R41 ;  /* 0x00000029001a7202 */ /* 0x000fe20000000f00 */
[----:B------:R-:W-:Y:S01]  /*1f30*/  IMAD.MOV.U32 R182, RZ, RZ, R40 ;  /* 0x000000ffffb67224 */ /* 0x000fe200078e0028 */
[----:B------:R-:W-:Y:S01]  /*1f40*/  BAR.SYNC.DEFER_BLOCKING 0x0 ;  /* 0x0000000000007b1d */ /* 0x000fe20000010000 */
[----:B------:R-:W-:-:S02]  /*1f50*/  IMAD.MOV.U32 R185, RZ, RZ, R30 ;  /* 0x000000ffffb97224 */ /* 0x000fc400078e001e */
[----:B------:R-:W-:Y:S02]  /*1f60*/  IMAD.MOV.U32 R186, RZ, RZ, R44 ;  /* 0x000000ffffba7224 */ /* 0x000fe400078e002c */
[----:B------:R-:W-:Y:S02]  /*1f70*/  IMAD.MOV.U32 R187, RZ, RZ, R46 ;  /* 0x000000ffffbb7224 */ /* 0x000fe400078e002e */
[----:B------:R-:W-:Y:S02]  /*1f80*/  IMAD.MOV.U32 R189, RZ, RZ, R34 ;  /* 0x000000ffffbd7224 */ /* 0x000fe400078e0022 */
[----:B------:R-:W-:Y:S02]  /*1f90*/  IMAD.MOV.U32 R190, RZ, RZ, R48 ;  /* 0x000000ffffbe7224 */ /* 0x000fe400078e0030 */
[----:B------:R-:W-:Y:S02]  /*1fa0*/  IMAD.MOV.U32 R191, RZ, RZ, R50 ;  /* 0x000000ffffbf7224 */ /* 0x000fe400078e0032 */
[----:B------:R-:W-:-:S02]  /*1fb0*/  IMAD.MOV.U32 R198, RZ, RZ, R52 ;  /* 0x000000ffffc67224 */ /* 0x000fc400078e0034 */
[----:B------:R-:W-:Y:S02]  /*1fc0*/  IMAD.MOV.U32 R199, RZ, RZ, R54 ;  /* 0x000000ffffc77224 */ /* 0x000fe400078e0036 */
[----:B------:R-:W-:Y:S02]  /*1fd0*/  IMAD.MOV.U32 R25, RZ, RZ, R27 ;  /* 0x000000ffff197224 */ /* 0x000fe400078e001b */
[----:B------:R-:W-:Y:S01]  /*1fe0*/  IMAD.MOV.U32 R29, RZ, RZ, R31 ;  /* 0x000000ffff1d7224 */ /* 0x000fe200078e001f */
[----:B------:R-:W-:Y:S01]  /*1ff0*/  MOV R31, R47 ;  /* 0x0000002f001f7202 */ /* 0x000fe20000000f00 */
[----:B------:R-:W-:Y:S02]  /*2000*/  IMAD.MOV.U32 R33, RZ, RZ, R35 ;  /* 0x000000ffff217224 */ /* 0x000fe400078e0023 */
[----:B------:R-:W-:Y:S02]  /*2010*/  IMAD.MOV.U32 R37, RZ, RZ, R39 ;  /* 0x000000ffff257224 */ /* 0x000fe400078e0027 */
[----:B------:R-:W-:-:S02]  /*2020*/  IMAD.MOV.U32 R27, RZ, RZ, R43 ;  /* 0x000000ffff1b7224 */ /* 0x000fc400078e002b */
[----:B------:R-:W-:Y:S02]  /*2030*/  IMAD.MOV.U32 R30, RZ, RZ, R45 ;  /* 0x000000ffff1e7224 */ /* 0x000fe400078e002d */
[----:B------:R-:W-:Y:S02]  /*2040*/  IMAD.MOV.U32 R34, RZ, RZ, R49 ;  /* 0x000000ffff227224 */ /* 0x000fe400078e0031 */
[----:B------:R-:W-:Y:S02]  /*2050*/  IMAD.MOV.U32 R35, RZ, RZ, R51 ;  /* 0x000000ffff237224 */ /* 0x000fe400078e0033 */
[----:B------:R-:W-:Y:S02]  /*2060*/  IMAD.MOV.U32 R38, RZ, RZ, R53 ;  /* 0x000000ffff267224 */ /* 0x000fe400078e0035 */
[----:B------:R-:W-:Y:S01]  /*2070*/  IMAD.MOV.U32 R39, RZ, RZ, R55 ;  /* 0x000000ffff277224 */ /* 0x000fe200078e0037 */
[----:B------:R-:W-:Y:S04]  /*2080*/  STS.128 [R2+UR8], R180 ;  /* 0x000000b402007988 */ /* 0x000fe80008000c08 */
[----:B------:R-:W-:Y:S04]  /*2090*/  STS.128 [R2+UR8+0x1000], R184 ;  /* 0x001000b802007988 */ /* 0x000fe80008000c08 */
[----:B------:R-:W-:Y:S04]  /*20a0*/  STS.128 [R2+UR8+0x2000], R188 ;  /* 0x002000bc02007988 */ /* 0x000fe80008000c08 */
[----:B------:R1:W-:Y:S04]  /*20b0*/  STS.128 [R2+UR8+0x3000], R196 ;  /* 0x003000c402007988 */ /* 0x0003e80008000c08 */
[----:B------:R-:W-:Y:S04]  /*20c0*/  STS.128 [R3+UR8], R24 ;  /* 0x0000001803007988 */ /* 0x000fe80008000c08 */
[----:B------:R-:W-:Y:S04]  /*20d0*/  STS.128 [R3+UR8+0x1000], R28 ;  /* 0x0010001c03007988 */ /* 0x000fe80008000c08 */
[----:B------:R-:W-:Y:S04]  /*20e0*/  STS.128 [R3+UR8+0x2000], R32 ;  /* 0x0020002003007988 */ /* 0x000fe80008000c08 */
[----:B------:R-:W-:Y:S01]  /*20f0*/  STS.128 [R3+UR8+0x3000], R36 ;  /* 0x0030002403007988 */ /* 0x000fe20008000c08 */
[----:B------:R-:W-:Y:S01]  /*2100*/  BAR.SYNC.DEFER_BLOCKING 0x0 ;  /* 0x0000000000007b1d */ /* 0x000fe20000010000 */
[----:B-1----:R-:W-:Y:S01]  /*2110*/  IMAD.MOV.U32 R196, RZ, RZ, R132 ;  /* 0x000000ffffc47224 */ /* 0x002fe200078e0084 */
[----:B------:R-:W-:Y:S01]  /*2120*/  MOV R181, R122 ;  /* 0x0000007a00b57202 */ /* 0x000fe20000000f00 */
[----:B------:R-:W-:Y:S01]  /*2130*/  IMAD.MOV.U32 R183, RZ, RZ, R138 ;  /* 0x000000ffffb77224 */ /* 0x000fe200078e008a */
[----:B------:R-:W-:Y:S01]  /*2140*/  MOV R186, R140 ;  /* 0x0000008c00ba7202 */ /* 0x000fe20000000f00 */
[----:B------:R-:W-:Y:S01]  /*2150*/  IMAD.MOV.U32 R203, RZ, RZ, R139 ;  /* 0x000000ffffcb7224 */ /* 0x000fe200078e008b */
[----:B------:R-:W-:Y:S04]  /*2160*/  LDS.128 R36, [R0+UR8] ;  /* 0x0000000800247984 */ /* 0x000fe80008000c00 */
[----:B------:R-:W-:Y:S04]  /*2170*/  LDS.128 R52, [R0+UR8+0x200] ;  /* 0x0002000800347984 */ /* 0x000fe80008000c00 */
[----:B------:R-:W-:Y:S04]  /*2180*/  LDS.128 R48, [R0+UR8+0x400] ;  /* 0x0004000800307984 */ /* 0x000fe80008000c00 */
[----:B------:R-:W-:Y:S04]  /*2190*/  LDS.128 R44, [R0+UR8+0x600] ;  /* 0x00060008002c7984 */ /* 0x000fe80008000c00 */
[----:B------:R-:W-:Y:S04]  /*21a0*/  LDS.128 R40, [R0+UR8+0x800] ;  /* 0x0008000800287984 */ /* 0x000fe80008000c00 */
[----:B------:R-:W-:Y:S04]  /*21b0*/  LDS.128 R32, [R0+UR8+0xa00] ;  /* 0x000a000800207984 */ /* 0x000fe80008000c00 */
[----:B------:R-:W-:Y:S04]  /*21c0*/  LDS.128 R28, [R0+UR8+0xc00] ;  /* 0x000c0008001c7984 */ /* 0x000fe80008000c00 */
[----:B------:R-:W-:Y:S01]  /*21d0*/  LDS.128 R24, [R0+UR8+0xe00] ;  /* 0x000e000800187984 */ /* 0x000fe20008000c00 */
[----:B------:R-:W-:Y:S01]  /*21e0*/  IMAD.MOV.U32 R132, RZ, RZ, R133 ;  /* 0x000000ffff847224 */ /* 0x000fe200078e0085 */
[----:B------:R-:W-:Y:S01]  /*21f0*/  MOV R191, R146 ;  /* 0x0000009200bf7202 */ /* 0x000fe20000000f00 */
[----:B------:R-:W-:Y:S01]  /*2200*/  IMAD.MOV.U32 R180, RZ, RZ, R120 ;  /* 0x000000ffffb47224 */ /* 0x000fe200078e0078 */
[----:B------:R-:W-:Y:S01]  /*2210*/  MOV R200, R121 ;  /* 0x0000007900c87202 */ /* 0x000fe20000000f00 */
[----:B------:R-:W-:Y:S01]  /*2220*/  IMAD.MOV.U32 R182, RZ, RZ, R136 ;  /* 0x000000ffffb67224 */ /* 0x000fe200078e0088 */
[----:B------:R-:W-:Y:S01]  /*2230*/  BAR.SYNC.DEFER_BLOCKING 0x0 ;  /* 0x0000000000007b1d */ /* 0x000fe20000010000 */
[----:B------:R-:W-:-:S02]  /*2240*/  IMAD.MOV.U32 R184, RZ, RZ, R124 ;  /* 0x000000ffffb87224 */ /* 0x000fc400078e007c */
[----:B------:R-:W-:Y:S02]  /*2250*/  IMAD.MOV.U32 R185, RZ, RZ, R126 ;  /* 0x000000ffffb97224 */ /* 0x000fe400078e007e */
[----:B------:R-:W-:Y:S01]  /*2260*/  IMAD.MOV.U32 R187, RZ, RZ, R142 ;  /* 0x000000ffffbb7224 */ /* 0x000fe200078e008e */
[----:B------:R-:W-:Y:S01]  /*2270*/  MOV R142, R145 ;  /* 0x00000091008e7202 */ /* 0x000fe20000000f00 */
        /* <DEDUP_REMOVED lines=27> */
[----:B------:R-:W-:Y:S01]  /*2430*/  IMAD.MOV.U32 R120, RZ, RZ, R56 ;  /* 0x000000ffff787224 */ /* 0x000fe200078e0038 */
[----:B------:R-:W-:Y:S01]  /*2440*/  MOV R124, R60 ;  /* 0x0000003c007c7202 */ /* 0x000fe20000000f00 */
[----:B------:R-:W-:Y:S01]  /*2450*/  IMAD.MOV.U32 R128, RZ, RZ, R64 ;  /* 0x000000ffff807224 */ /* 0x000fe200078e0040 */
[----:B------:R-:W-:Y:S01]  /*2460*/  MOV R64, R65 ;  /* 0x0000004100407202 */ /* 0x000fe20000000f00 */
[----:B-1----:R-:W-:Y:S01]  /*2470*/  IMAD.MOV.U32 R196, RZ, RZ, R68 ;  /* 0x000000ffffc47224 */ /* 0x002fe200078e0044 */
[----:B------:R-:W1:Y:S04]  /*2480*/  LDS.128 R132, [R0+UR8] ;  /* 0x0000000800847984 */ /* 0x000e680008000c00 */
[----:B------:R-:W2:Y:S04]  /*2490*/  LDS.128 R136, [R0+UR8+0x200] ;  /* 0x0002000800887984 */ /* 0x000ea80008000c00 */
[----:B------:R-:W3:Y:S04]  /*24a0*/  LDS.128 R140, [R0+UR8+0x400] ;  /* 0x00040008008c7984 */ /* 0x000ee80008000c00 */
[----:B------:R-:W4:Y:S04]  /*24b0*/  LDS.128 R144, [R0+UR8+0x600] ;  /* 0x0006000800907984 */ /* 0x000f280008000c00 */
[----:B------:R-:W5:Y:S04]  /*24c0*/  LDS.128 R148, [R0+UR8+0x800] ;  /* 0x0008000800947984 */ /* 0x000f680008000c00 */
[----:B------:R-:W5:Y:S04]  /*24d0*/  LDS.128 R180, [R0+UR8+0xa00] ;  /* 0x000a000800b47984 */ /* 0x000f680008000c00 */
[----:B------:R-:W5:Y:S04]  /*24e0*/  LDS.128 R184, [R0+UR8+0xc00] ;  /* 0x000c000800b87984 */ /* 0x000f680008000c00 */
[----:B------:R-:W5:Y:S01]  /*24f0*/  LDS.128 R188, [R0+UR8+0xe00] ;  /* 0x000e000800bc7984 */ /* 0x000f620008000c00 */
        /* <DEDUP_REMOVED lines=8> */
[----:B------:R-:W-:Y:S01]  /*2580*/  IMAD.MOV.U32 R123, RZ, RZ, R74 ;  /* 0x000000ffff7b7224 */ /* 0x000fe200078e004a */
[----:B------:R-:W-:Y:S01]  /*2590*/  BAR.SYNC.DEFER_BLOCKING 0x0 ;  /* 0x0000000000007b1d */ /* 0x000fe20000010000 */
[----:B------:R-:W-:Y:S02]  /*25a0*/  IMAD.MOV.U32 R125, RZ, RZ, R62 ;  /* 0x000000ffff7d7224 */ /* 0x000fe400078e003e */
[----:B------:R-:W-:Y:S02]  /*25b0*/  IMAD.MOV.U32 R126, RZ, RZ, R76 ;  /* 0x000000ffff7e7224 */ /* 0x000fe400078e004c */
[----:B------:R-:W-:Y:S02]  /*25c0*/  IMAD.MOV.U32 R127, RZ, RZ, R78 ;  /* 0x000000ffff7f7224 */ /* 0x000fe400078e004e */
[----:B------:R-:W-:-:S02]  /*25d0*/  IMAD.MOV.U32 R130, RZ, RZ, R80 ;  /* 0x000000ffff827224 */ /* 0x000fc400078e0050 */
[----:B------:R-:W-:Y:S02]  /*25e0*/  IMAD.MOV.U32 R131, RZ, RZ, R82 ;  /* 0x000000ffff837224 */ /* 0x000fe400078e0052 */
[----:B------:R-:W-:Y:S02]  /*25f0*/  IMAD.MOV.U32 R197, RZ, RZ, R70 ;  /* 0x000000ffffc57224 */ /* 0x000fe400078e0046 */
[----:B------:R-:W-:Y:S02]  /*2600*/  IMAD.MOV.U32 R199, RZ, RZ, R86 ;  /* 0x000000ffffc77224 */ /* 0x000fe400078e0056 */
[----:B------:R-:W-:Y:S01]  /*2610*/  IMAD.MOV.U32 R57, RZ, RZ, R59 ;  /* 0x000000ffff397224 */ /* 0x000fe200078e003b */
[----:B------:R-:W-:Y:S01]  /*2620*/  MOV R59, R75 ;  /* 0x0000004b003b7202 */ /* 0x000fe20000000f00 */
[----:B------:R-:W-:Y:S02]  /*2630*/  IMAD.MOV.U32 R61, RZ, RZ, R63 ;  /* 0x000000ffff3d7224 */ /* 0x000fe400078e003f */
[----:B------:R-:W-:-:S02]  /*2640*/  IMAD.MOV.U32 R65, RZ, RZ, R67 ;  /* 0x000000ffff417224 */ /* 0x000fc400078e0043 */
[----:B------:R-:W-:Y:S02]  /*2650*/  IMAD.MOV.U32 R58, RZ, RZ, R73 ;  /* 0x000000ffff3a7224 */ /* 0x000fe400078e0049 */
[----:B------:R-:W-:Y:S02]  /*2660*/  IMAD.MOV.U32 R62, RZ, RZ, R77 ;  /* 0x000000ffff3e7224 */ /* 0x000fe400078e004d */
[----:B------:R-:W-:Y:S02]  /*2670*/  IMAD.MOV.U32 R63, RZ, RZ, R79 ;  /* 0x000000ffff3f7224 */ /* 0x000fe400078e004f */
[----:B------:R-:W-:Y:S02]  /*2680*/  IMAD.MOV.U32 R66, RZ, RZ, R81 ;  /* 0x000000ffff427224 */ /* 0x000fe400078e0051 */
[----:B------:R-:W-:Y:S02]  /*2690*/  IMAD.MOV.U32 R67, RZ, RZ, R83 ;  /* 0x000000ffff437224 */ /* 0x000fe400078e0053 */
[----:B------:R-:W-:-:S02]  /*26a0*/  IMAD.MOV.U32 R70, RZ, RZ, R85 ;  /* 0x000000ffff467224 */ /* 0x000fc400078e0055 */
[----:B------:R-:W-:Y:S01]  /*26b0*/  IMAD.MOV.U32 R71, RZ, RZ, R87 ;  /* 0x000000ffff477224 */ /* 0x000fe200078e0057 */
[----:B------:R-:W-:Y:S04]  /*26c0*/  STS.128 [R2+UR8], R120 ;  /* 0x0000007802007988 */ /* 0x000fe80008000c08 */
[----:B------:R-:W-:Y:S04]  /*26d0*/  STS.128 [R2+UR8+0x1000], R124 ;  /* 0x0010007c02007988 */ /* 0x000fe80008000c08 */
[----:B------:R-:W-:Y:S04]  /*26e0*/  STS.128 [R2+UR8+0x2000], R128 ;  /* 0x0020008002007988 */ /* 0x000fe80008000c08 */
[----:B------:R-:W-:Y:S04]  /*26f0*/  STS.128 [R2+UR8+0x3000], R196 ;  /* 0x003000c402007988 */ /* 0x000fe80008000c08 */
[----:B------:R-:W-:Y:S04]  /*2700*/  STS.128 [R3+UR8], R56 ;  /* 0x0000003803007988 */ /* 0x000fe80008000c08 */
[----:B------:R-:W-:Y:S04]  /*2710*/  STS.128 [R3+UR8+0x1000], R60 ;  /* 0x0010003c03007988 */ /* 0x000fe80008000c08 */
[----:B------:R-:W-:Y:S04]  /*2720*/  STS.128 [R3+UR8+0x2000], R64 ;  /* 0x0020004003007988 */ /* 0x000fe80008000c08 */
[----:B------:R-:W-:Y:S01]  /*2730*/  STS.128 [R3+UR8+0x3000], R68 ;  /* 0x0030004403007988 */ /* 0x000fe20008000c08 */
[----:B------:R-:W-:Y:S06]  /*2740*/  BAR.SYNC.DEFER_BLOCKING 0x0 ;  /* 0x0000000000007b1d */ /* 0x000fec0000010000 */
[----:B------:R-:W5:Y:S04]  /*2750*/  LDS.128 R56, [R0+UR8] ;  /* 0x0000000800387984 */ /* 0x000f680008000c00 */
[----:B0-----:R-:W-:Y:S04]  /*2760*/  STG.E desc[UR10][R214.64], R176 ;  /* 0x000000b0d6007986 */ /* 0x001fe8000c10190a */
[----:B------:R-:W-:Y:S04]  /*2770*/  STG.E desc[UR10][R214.64+0x80], R178 ;  /* 0x000080b2d6007986 */ /* 0x000fe8000c10190a */
[----:B-1----:R-:W-:Y:S04]  /*2780*/  STG.E desc[UR10][R214.64+0x100], R132 ;  /* 0x00010084d6007986 */ /* 0x002fe8000c10190a */
[----:B------:R-:W-:Y:S04]  /*2790*/  STG.E desc[UR10][R214.64+0x180], R134 ;  /* 0x00018086d6007986 */ /* 0x000fe8000c10190a */
[----:B------:R-:W-:Y:S04]  /*27a0*/  STG.E desc[UR10][R212.64], R177 ;  /* 0x000000b1d4007986 */ /* 0x000fe8000c10190a */
[----:B------:R-:W-:Y:S04]  /*27b0*/  STG.E desc[UR10][R212.64+0x80], R179 ;  /* 0x000080b3d4007986 */ /* 0x000fe8000c10190a */
[----:B------:R-:W-:Y:S04]  /*27c0*/  STG.E desc[UR10][R212.64+0x100], R133 ;  /* 0x00010085d4007986 */ /* 0x000fe8000c10190a */
[----:B------:R-:W-:Y:S04]  /*27d0*/  STG.E desc[UR10][R212.64+0x180], R135 ;  /* 0x00018087d4007986 */ /* 0x000fe8000c10190a */
[----:B------:R-:W-:Y:S04]  /*27e0*/  STG.E desc[UR10][R210.64], R172 ;  /* 0x000000acd2007986 */ /* 0x000fe8000c10190a */
[----:B------:R-:W-:Y:S04]  /*27f0*/  STG.E desc[UR10][R210.64+0x80], R174 ;  /* 0x000080aed2007986 */ /* 0x000fe8000c10190a */
[----:B--2---:R-:W-:Y:S04]  /*2800*/  STG.E desc[UR10][R210.64+0x100], R136 ;  /* 0x00010088d2007986 */ /* 0x004fe8000c10190a */
[----:B------:R-:W-:Y:S04]  /*2810*/  STG.E desc[UR10][R210.64+0x180], R138 ;  /* 0x0001808ad2007986 */ /* 0x000fe8000c10190a */
[----:B------:R-:W-:Y:S04]  /*2820*/  STG.E desc[UR10][R208.64], R173 ;  /* 0x000000add0007986 */ /* 0x000fe8000c10190a */
[----:B------:R-:W-:Y:S04]  /*2830*/  STG.E desc[UR10][R208.64+0x80], R175 ;  /* 0x000080afd0007986 */ /* 0x000fe8000c10190a */
[----:B------:R-:W-:Y:S04]  /*2840*/  STG.E desc[UR10][R208.64+0x100], R137 ;  /* 0x00010089d0007986 */ /* 0x000fe8000c10190a */
[----:B------:R-:W-:Y:S04]  /*2850*/  STG.E desc[UR10][R208.64+0x180], R139 ;  /* 0x0001808bd0007986 */ /* 0x000fe8000c10190a */
[----:B------:R-:W-:Y:S04]  /*2860*/  STG.E desc[UR10][R206.64], R168 ;  /* 0x000000a8ce007986 */ /* 0x000fe8000c10190a */
[----:B------:R-:W-:Y:S04]  /*2870*/  STG.E desc[UR10][R206.64+0x80], R170 ;  /* 0x000080aace007986 */ /* 0x000fe8000c10190a */
[----:B---3--:R-:W-:Y:S04]  /*2880*/  STG.E desc[UR10][R206.64+0x100], R140 ;  /* 0x0001008cce007986 */ /* 0x008fe8000c10190a */
[----:B------:R-:W-:Y:S04]  /*2890*/  STG.E desc[UR10][R206.64+0x180], R142 ;  /* 0x0001808ece007986 */ /* 0x000fe8000c10190a */
[----:B------:R-:W-:Y:S04]  /*28a0*/  STG.E desc[UR10][R204.64], R169 ;  /* 0x000000a9cc007986 */ /* 0x000fe8000c10190a */
[----:B------:R-:W-:Y:S04]  /*28b0*/  STG.E desc[UR10][R204.64+0x80], R171 ;  /* 0x000080abcc007986 */ /* 0x000fe8000c10190a */
[----:B------:R-:W-:Y:S04]  /*28c0*/  STG.E desc[UR10][R204.64+0x100], R141 ;  /* 0x0001008dcc007986 */ /* 0x000fe8000c10190a */
[----:B------:R-:W-:Y:S04]  /*28d0*/  STG.E desc[UR10][R204.64+0x180], R143 ;  /* 0x0001808fcc007986 */ /* 0x000fe8000c10190a */
[----:B------:R-:W-:Y:S04]  /*28e0*/  STG.E desc[UR10][R194.64], R164 ;  /* 0x000000a4c2007986 */ /* 0x000fe8000c10190a */
[----:B------:R-:W-:Y:S04]  /*28f0*/  STG.E desc[UR10][R194.64+0x80], R166 ;  /* 0x000080a6c2007986 */ /* 0x000fe8000c10190a */
[----:B----4-:R-:W-:Y:S04]  /*2900*/  STG.E desc[UR10][R194.64+0x100], R144 ;  /* 0x00010090c2007986 */ /* 0x010fe8000c10190a */
[----:B------:R-:W-:Y:S04]  /*2910*/  STG.E desc[UR10][R194.64+0x180], R146 ;  /* 0x00018092c2007986 */ /* 0x000fe8000c10190a */
[----:B------:R-:W0:Y:S04]  /*2920*/  LDS.128 R60, [R0+UR8+0x200] ;  /* 0x00020008003c7984 */ /* 0x000e280008000c00 */
[----:B------:R-:W-:Y:S04]  /*2930*/  STG.E desc[UR10][R192.64], R165 ;  /* 0x000000a5c0007986 */ /* 0x000fe8000c10190a */
[----:B------:R-:W-:Y:S04]  /*2940*/  STG.E desc[UR10][R192.64+0x80], R167 ;  /* 0x000080a7c0007986 */ /* 0x000fe8000c10190a */
[----:B------:R-:W-:Y:S04]  /*2950*/  STG.E desc[UR10][R192.64+0x100], R145 ;  /* 0x00010091c0007986 */ /* 0x000fe8000c10190a */
[----:B------:R-:W-:Y:S04]  /*2960*/  STG.E desc[UR10][R192.64+0x180], R147 ;  /* 0x00018093c0007986 */ /* 0x000fe8000c10190a */
[----:B------:R-:W-:Y:S04]  /*2970*/  STG.E desc[UR10][R114.64], R160 ;  /* 0x000000a072007986 */ /* 0x000fe8000c10190a */
[----:B------:R-:W-:Y:S04]  /*2980*/  STG.E desc[UR10][R114.64+0x80], R162 ;  /* 0x000080a272007986 */ /* 0x000fe8000c10190a */
[----:B-----5:R-:W-:Y:S04]  /*2990*/  STG.E desc[UR10][R114.64+0x100], R148 ;  /* 0x0001009472007986 */ /* 0x020fe8000c10190a */
[----:B------:R-:W-:Y:S04]  /*29a0*/  STG.E desc[UR10][R114.64+0x180], R150 ;  /* 0x0001809672007986 */ /* 0x000fe8000c10190a */
[----:B------:R-:W1:Y:S04]  /*29b0*/  LDS.128 R64, [R0+UR8+0x400] ;  /* 0x0004000800407984 */ /* 0x000e680008000c00 */
[----:B------:R-:W-:Y:S04]  /*29c0*/  STG.E desc[UR10][R104.64], R161 ;  /* 0x000000a168007986 */ /* 0x000fe8000c10190a */
[----:B------:R-:W-:Y:S04]  /*29d0*/  STG.E desc[UR10][R104.64+0x80], R163 ;  /* 0x000080a368007986 */ /* 0x000fe8000c10190a */
[----:B------:R-:W-:Y:S04]  /*29e0*/  STG.E desc[UR10][R104.64+0x100], R149 ;  /* 0x0001009568007986 */ /* 0x000fe8000c10190a */
[----:B------:R-:W-:Y:S04]  /*29f0*/  STG.E desc[UR10][R104.64+0x180], R151 ;  /* 0x0001809768007986 */ /* 0x000fe8000c10190a */
[----:B------:R-:W-:Y:S04]  /*2a00*/  STG.E desc[UR10][R112.64], R156 ;  /* 0x0000009c70007986 */ /* 0x000fe8000c10190a */
[----:B------:R-:W-:Y:S04]  /*2a10*/  STG.E desc[UR10][R112.64+0x80], R158 ;  /* 0x0000809e70007986 */ /* 0x000fe8000c10190a */
[----:B------:R-:W-:Y:S04]  /*2a20*/  STG.E desc[UR10][R112.64+0x100], R180 ;  /* 0x000100b470007986 */ /* 0x000fe8000c10190a */
[----:B------:R-:W-:Y:S04]  /*2a30*/  STG.E desc[UR10][R112.64+0x180], R182 ;  /* 0x000180b670007986 */ /* 0x000fe8000c10190a */
[----:B------:R-:W2:Y:S04]  /*2a40*/  LDS.128 R68, [R0+UR8+0x600] ;  /* 0x0006000800447984 */ /* 0x000ea80008000c00 */
        /* <DEDUP_REMOVED lines=8> */
[----:B------:R-:W3:Y:S04]  /*2ad0*/  LDS.128 R72, [R0+UR8+0x800] ;  /* 0x0008000800487984 */ /* 0x000ee80008000c00 */
        /* <DEDUP_REMOVED lines=8> */
[----:B------:R-:W4:Y:S04]  /*2b60*/  LDS.128 R76, [R0+UR8+0xa00] ;  /* 0x000a0008004c7984 */ /* 0x000f280008000c00 */
        /* <DEDUP_REMOVED lines=8> */
[----:B------:R-:W5:Y:S04]  /*2bf0*/  LDS.128 R80, [R0+UR8+0xc00] ;  /* 0x000c000800507984 */ /* 0x000f680008000c00 */
[----:B------:R-:W-:Y:S04]  /*2c00*/  STG.E desc[UR10][R18.64], R37 ;  /* 0x0000002512007986 */ /* 0x000fe8000c10190a */
[----:B------:R-:W-:Y:S04]  /*2c10*/  STG.E desc[UR10][R18.64+0x80], R39 ;  /* 0x0000802712007986 */ /* 0x000fe8000c10190a */
[----:B------:R-:W5:Y:S04]  /*2c20*/  LDS.128 R36, [R0+UR8+0xe00] ;  /* 0x000e000800247984 */ /* 0x000f680008000c00 */
[----:B------:R-:W-:Y:S04]  /*2c30*/  STG.E desc[UR10][R18.64+0x100], R57 ;  /* 0x0001003912007986 */ /* 0x000fe8000c10190a */
[----:B------:R-:W-:Y:S04]  /*2c40*/  STG.E desc[UR10][R18.64+0x180], R59 ;  /* 0x0001803b12007986 */ /* 0x000fe8000c10190a */
[----:B------:R-:W-:Y:S04]  /*2c50*/  STG.E desc[UR10][R102.64], R52 ;  /* 0x0000003466007986 */ /* 0x000fe8000c10190a */
[----:B------:R-:W-:Y:S04]  /*2c60*/  STG.E desc[UR10][R102.64+0x80], R54 ;  /* 0x0000803666007986 */ /* 0x000fe8000c10190a */
[----:B0-----:R-:W-:Y:S04]  /*2c70*/  STG.E desc[UR10][R102.64+0x100], R60 ;  /* 0x0001003c66007986 */ /* 0x001fe8000c10190a */
[----:B------:R-:W-:Y:S04]  /*2c80*/  STG.E desc[UR10][R102.64+0x180], R62 ;  /* 0x0001803e66007986 */ /* 0x000fe8000c10190a */
[----:B------:R-:W-:Y:S04]  /*2c90*/  STG.E desc[UR10][R10.64], R53 ;  /* 0x000000350a007986 */ /* 0x000fe8000c10190a */
[----:B------:R-:W-:Y:S04]  /*2ca0*/  STG.E desc[UR10][R10.64+0x80], R55 ;  /* 0x000080370a007986 */ /* 0x000fe8000c10190a */
[----:B------:R-:W-:Y:S04]  /*2cb0*/  STG.E desc[UR10][R10.64+0x100], R61 ;  /* 0x0001003d0a007986 */ /* 0x000fe8000c10190a */
[----:B------:R-:W-:Y:S04]  /*2cc0*/  STG.E desc[UR10][R10.64+0x180], R63 ;  /* 0x0001803f0a007986 */ /* 0x000fe8000c10190a */
[----:B------:R-:W-:Y:S04]  /*2cd0*/  STG.E desc[UR10][R8.64], R48 ;  /* 0x0000003008007986 */ /* 0x000fe8000c10190a */
        /* <DEDUP_REMOVED lines=46> */
[----:B------:R-:W-:Y:S01]  /*2fc0*/  STG.E desc[UR10][R4.64+0x180], R39 ;  /* 0x0001802704007986 */ /* 0x000fe2000c10190a */
[----:B------:R-:W-:Y:S05]  /*2fd0*/  EXIT ;  /* 0x000000000000794d */ /* 0x000fea0003800000 */
.L_x_0:
[----:B------:R-:W-:-:S00]  /*2fe0*/  BRA `(.L_x_0) ;  /* 0xfffffffc00fc7947 */ /* 0x000fc0000383ffff */
[----:B------:R-:W-:-:S00]  /*2ff0*/  NOP ;  /* 0x0000000000007918 */ /* 0x000fc00000000000 */
        /* <DEDUP_REMOVED lines=8> */
.L_x_1:


//--------------------- .nv.shared.gluon_mma      --------------------------
	.section	.nv.shared.gluon_mma,"aw",@nobits
	.sectionflags	@""
	.align	16
	.zero		1024


//--------------------- .nv.shared.reserved.0     --------------------------
	.section	.nv.shared.reserved.0,"aw",@nobits
	.weak		__nv_reservedSMEM_offset_0_alias
	.size		__nv_reservedSMEM_offset_0_alias, 0, 0
	.other		__nv_reservedSMEM_offset_0_alias,@"STO_CUDA_RESERVED_SHARED STV_DEFAULT"
__nv_reservedSMEM_offset_0_alias:
	.zero		0


//--------------------- .nv.constant0.gluon_mma   --------------------------
	.section	.nv.constant0.gluon_mma,"a",@progbits
	.sectionflags	@""
	.align	4
.nv.constant0.gluon_mma:
	.zero		568


//--------------------- SYMBOLS --------------------------

	.type		.nv.reservedSmem.offset0,@object
	.size		.nv.reservedSmem.offset0,0x4
